//
// Generated by NVIDIA NVVM Compiler
//
// Compiler Build ID: CL-36424714
// Cuda compilation tools, release 13.0, V13.0.88
// Based on NVVM 20.0.0
//

.version 9.0
.target sm_100
.address_size 64

	// .globl	_Z7GPUmovev
.global .attribute(.managed) .align 8 .u64 posX;
.global .attribute(.managed) .align 8 .u64 posY;
.global .attribute(.managed) .align 8 .u64 spdX;
.global .attribute(.managed) .align 8 .u64 spdY;
.global .attribute(.managed) .align 8 .b8 wt[8192];
.global .attribute(.managed) .align 4 .u32 Nobj;

.visible .entry _Z7GPUmovev()
{
	.reg .pred 	%p<20>;
	.reg .b32 	%r<110>;
	.reg .b64 	%rd<191>;
	.reg .b64 	%fd<329>;

	mov.u32 	%r46, %nctaid.x;
	mov.u32 	%r47, %ntid.x;
	mul.lo.s32 	%r48, %r46, %r47;
	ld.global.u32 	%r1, [Nobj];
	min.s32 	%r2, %r48, %r1;
	mov.u32 	%r49, %ctaid.x;
	mov.u32 	%r50, %tid.x;
	mad.lo.s32 	%r3, %r47, %r49, %r50;
	setp.ge.s32 	%p1, %r3, %r2;
	@%p1 bra 	$L__BB0_26;
	div.s32 	%r51, %r1, %r2;
	mul.lo.s32 	%r4, %r51, %r3;
	add.s32 	%r5, %r4, %r51;
	setp.lt.s32 	%p2, %r51, 1;
	@%p2 bra 	$L__BB0_26;
	setp.lt.s32 	%p3, %r1, 2;
	add.s32 	%r6, %r1, -1;
	@%p3 bra 	$L__BB0_17;
	add.s32 	%r7, %r1, -2;
	add.s32 	%r56, %r1, 7;
	and.b32  	%r57, %r56, 7;
	add.s32 	%r8, %r57, -1;
	add.s32 	%r58, %r1, 3;
	and.b32  	%r9, %r58, 3;
	and.b32  	%r10, %r56, 3;
	and.b32  	%r11, %r58, 1;
	mov.u64 	%rd120, wt;
	mov.u32 	%r95, %r4;
$L__BB0_4:
	setp.lt.u32 	%p8, %r7, 7;
	ld.global.u64 	%rd69, [posX];
	cvta.to.global.u64 	%rd1, %rd69;
	mul.wide.s32 	%rd70, %r95, 8;
	add.s64 	%rd71, %rd1, %rd70;
	ld.global.f64 	%fd1, [%rd71];
	neg.f64 	%fd110, %fd1;
	mul.f64 	%fd111, %fd1, %fd1;
	mul.f64 	%fd112, %fd111, 0d3F60000000000000;
	mul.f64 	%fd327, %fd112, %fd110;
	ld.global.u64 	%rd72, [posY];
	cvta.to.global.u64 	%rd2, %rd72;
	add.s64 	%rd73, %rd2, %rd70;
	ld.global.f64 	%fd3, [%rd73];
	neg.f64 	%fd113, %fd3;
	mul.f64 	%fd114, %fd3, %fd3;
	mul.f64 	%fd115, %fd114, 0d3F60000000000000;
	mul.f64 	%fd328, %fd115, %fd113;
	mov.b32 	%r100, 1;
	@%p8 bra 	$L__BB0_8;
	and.b32  	%r61, %r6, -8;
	neg.s32 	%r98, %r61;
	mov.b32 	%r97, 4;
	mov.u32 	%r96, %r95;
$L__BB0_6:
	.pragma "nounroll";
	add.s32 	%r62, %r96, 1;
	and.b32  	%r63, %r6, %r62;
	mul.wide.s32 	%rd74, %r63, 8;
	add.s64 	%rd75, %rd1, %rd74;
	ld.global.f64 	%fd116, [%rd75];
	sub.f64 	%fd117, %fd116, %fd1;
	add.s64 	%rd76, %rd2, %rd74;
	ld.global.f64 	%fd118, [%rd76];
	sub.f64 	%fd119, %fd118, %fd3;
	mul.f64 	%fd120, %fd119, %fd119;
	fma.rn.f64 	%fd121, %fd117, %fd117, %fd120;
	sqrt.rn.f64 	%fd122, %fd121;
	mul.f64 	%fd123, %fd117, %fd122;
	fma.rn.f64 	%fd124, %fd123, 0d3F50000000000000, %fd327;
	mul.f64 	%fd125, %fd119, %fd122;
	fma.rn.f64 	%fd126, %fd125, 0d3F50000000000000, %fd328;
	add.s32 	%r64, %r96, 2;
	and.b32  	%r65, %r6, %r64;
	mul.wide.s32 	%rd77, %r65, 8;
	add.s64 	%rd78, %rd1, %rd77;
	ld.global.f64 	%fd127, [%rd78];
	sub.f64 	%fd128, %fd127, %fd1;
	add.s64 	%rd79, %rd2, %rd77;
	ld.global.f64 	%fd129, [%rd79];
	sub.f64 	%fd130, %fd129, %fd3;
	mul.f64 	%fd131, %fd130, %fd130;
	fma.rn.f64 	%fd132, %fd128, %fd128, %fd131;
	sqrt.rn.f64 	%fd133, %fd132;
	mul.f64 	%fd134, %fd128, %fd133;
	fma.rn.f64 	%fd135, %fd134, 0d3F50000000000000, %fd124;
	mul.f64 	%fd136, %fd130, %fd133;
	fma.rn.f64 	%fd137, %fd136, 0d3F50000000000000, %fd126;
	add.s32 	%r66, %r96, 3;
	and.b32  	%r67, %r6, %r66;
	mul.wide.s32 	%rd80, %r67, 8;
	add.s64 	%rd81, %rd1, %rd80;
	ld.global.f64 	%fd138, [%rd81];
	sub.f64 	%fd139, %fd138, %fd1;
	add.s64 	%rd82, %rd2, %rd80;
	ld.global.f64 	%fd140, [%rd82];
	sub.f64 	%fd141, %fd140, %fd3;
	mul.f64 	%fd142, %fd141, %fd141;
	fma.rn.f64 	%fd143, %fd139, %fd139, %fd142;
	sqrt.rn.f64 	%fd144, %fd143;
	mul.f64 	%fd145, %fd139, %fd144;
	fma.rn.f64 	%fd146, %fd145, 0d3F50000000000000, %fd135;
	mul.f64 	%fd147, %fd141, %fd144;
	fma.rn.f64 	%fd148, %fd147, 0d3F50000000000000, %fd137;
	add.s32 	%r68, %r96, 4;
	and.b32  	%r69, %r6, %r68;
	mul.wide.s32 	%rd83, %r69, 8;
	add.s64 	%rd84, %rd1, %rd83;
	ld.global.f64 	%fd149, [%rd84];
	sub.f64 	%fd150, %fd149, %fd1;
	add.s64 	%rd85, %rd2, %rd83;
	ld.global.f64 	%fd151, [%rd85];
	sub.f64 	%fd152, %fd151, %fd3;
	mul.f64 	%fd153, %fd152, %fd152;
	fma.rn.f64 	%fd154, %fd150, %fd150, %fd153;
	sqrt.rn.f64 	%fd155, %fd154;
	mul.f64 	%fd156, %fd150, %fd155;
	fma.rn.f64 	%fd157, %fd156, 0d3F50000000000000, %fd146;
	mul.f64 	%fd158, %fd152, %fd155;
	fma.rn.f64 	%fd159, %fd158, 0d3F50000000000000, %fd148;
	add.s32 	%r70, %r96, 5;
	and.b32  	%r71, %r6, %r70;
	mul.wide.s32 	%rd86, %r71, 8;
	add.s64 	%rd87, %rd1, %rd86;
	ld.global.f64 	%fd160, [%rd87];
	sub.f64 	%fd161, %fd160, %fd1;
	add.s64 	%rd88, %rd2, %rd86;
	ld.global.f64 	%fd162, [%rd88];
	sub.f64 	%fd163, %fd162, %fd3;
	mul.f64 	%fd164, %fd163, %fd163;
	fma.rn.f64 	%fd165, %fd161, %fd161, %fd164;
	sqrt.rn.f64 	%fd166, %fd165;
	mul.f64 	%fd167, %fd161, %fd166;
	fma.rn.f64 	%fd168, %fd167, 0d3F50000000000000, %fd157;
	mul.f64 	%fd169, %fd163, %fd166;
	fma.rn.f64 	%fd170, %fd169, 0d3F50000000000000, %fd159;
	add.s32 	%r72, %r96, 6;
	and.b32  	%r73, %r6, %r72;
	mul.wide.s32 	%rd89, %r73, 8;
	add.s64 	%rd90, %rd1, %rd89;
	ld.global.f64 	%fd171, [%rd90];
	sub.f64 	%fd172, %fd171, %fd1;
	add.s64 	%rd91, %rd2, %rd89;
	ld.global.f64 	%fd173, [%rd91];
	sub.f64 	%fd174, %fd173, %fd3;
	mul.f64 	%fd175, %fd174, %fd174;
	fma.rn.f64 	%fd176, %fd172, %fd172, %fd175;
	sqrt.rn.f64 	%fd177, %fd176;
	mul.f64 	%fd178, %fd172, %fd177;
	fma.rn.f64 	%fd179, %fd178, 0d3F50000000000000, %fd168;
	mul.f64 	%fd180, %fd174, %fd177;
	fma.rn.f64 	%fd181, %fd180, 0d3F50000000000000, %fd170;
	add.s32 	%r74, %r96, 7;
	and.b32  	%r75, %r6, %r74;
	mul.wide.s32 	%rd92, %r75, 8;
	add.s64 	%rd93, %rd1, %rd92;
	ld.global.f64 	%fd182, [%rd93];
	sub.f64 	%fd183, %fd182, %fd1;
	add.s64 	%rd94, %rd2, %rd92;
	ld.global.f64 	%fd184, [%rd94];
	sub.f64 	%fd185, %fd184, %fd3;
	mul.f64 	%fd186, %fd185, %fd185;
	fma.rn.f64 	%fd187, %fd183, %fd183, %fd186;
	sqrt.rn.f64 	%fd188, %fd187;
	mul.f64 	%fd189, %fd183, %fd188;
	fma.rn.f64 	%fd190, %fd189, 0d3F50000000000000, %fd179;
	mul.f64 	%fd191, %fd185, %fd188;
	fma.rn.f64 	%fd192, %fd191, 0d3F50000000000000, %fd181;
	add.s32 	%r96, %r96, 8;
	and.b32  	%r76, %r6, %r96;
	mul.wide.s32 	%rd95, %r76, 8;
	add.s64 	%rd96, %rd1, %rd95;
	ld.global.f64 	%fd193, [%rd96];
	sub.f64 	%fd194, %fd193, %fd1;
	add.s64 	%rd97, %rd2, %rd95;
	ld.global.f64 	%fd195, [%rd97];
	sub.f64 	%fd196, %fd195, %fd3;
	mul.f64 	%fd197, %fd196, %fd196;
	fma.rn.f64 	%fd198, %fd194, %fd194, %fd197;
	sqrt.rn.f64 	%fd199, %fd198;
	mul.f64 	%fd200, %fd194, %fd199;
	fma.rn.f64 	%fd327, %fd200, 0d3F50000000000000, %fd190;
	mul.f64 	%fd201, %fd196, %fd199;
	fma.rn.f64 	%fd328, %fd201, 0d3F50000000000000, %fd192;
	add.s32 	%r98, %r98, 8;
	add.s32 	%r97, %r97, 8;
	setp.ne.s32 	%p9, %r98, 0;
	@%p9 bra 	$L__BB0_6;
	add.s32 	%r100, %r97, -3;
$L__BB0_8:
	and.b32  	%r77, %r6, 7;
	setp.eq.s32 	%p10, %r77, 0;
	@%p10 bra 	$L__BB0_16;
	setp.lt.u32 	%p11, %r8, 3;
	@%p11 bra 	$L__BB0_11;
	add.s32 	%r78, %r100, %r95;
	and.b32  	%r79, %r6, %r78;
	mul.wide.s32 	%rd98, %r79, 8;
	add.s64 	%rd99, %rd1, %rd98;
	ld.global.f64 	%fd203, [%rd99];
	sub.f64 	%fd204, %fd203, %fd1;
	add.s64 	%rd100, %rd2, %rd98;
	ld.global.f64 	%fd205, [%rd100];
	sub.f64 	%fd206, %fd205, %fd3;
	mul.f64 	%fd207, %fd206, %fd206;
	fma.rn.f64 	%fd208, %fd204, %fd204, %fd207;
	sqrt.rn.f64 	%fd209, %fd208;
	mul.f64 	%fd210, %fd204, %fd209;
	fma.rn.f64 	%fd211, %fd210, 0d3F50000000000000, %fd327;
	mul.f64 	%fd212, %fd206, %fd209;
	fma.rn.f64 	%fd213, %fd212, 0d3F50000000000000, %fd328;
	add.s32 	%r80, %r78, 1;
	and.b32  	%r81, %r6, %r80;
	mul.wide.s32 	%rd101, %r81, 8;
	add.s64 	%rd102, %rd1, %rd101;
	ld.global.f64 	%fd214, [%rd102];
	sub.f64 	%fd215, %fd214, %fd1;
	add.s64 	%rd103, %rd2, %rd101;
	ld.global.f64 	%fd216, [%rd103];
	sub.f64 	%fd217, %fd216, %fd3;
	mul.f64 	%fd218, %fd217, %fd217;
	fma.rn.f64 	%fd219, %fd215, %fd215, %fd218;
	sqrt.rn.f64 	%fd220, %fd219;
	mul.f64 	%fd221, %fd215, %fd220;
	fma.rn.f64 	%fd222, %fd221, 0d3F50000000000000, %fd211;
	mul.f64 	%fd223, %fd217, %fd220;
	fma.rn.f64 	%fd224, %fd223, 0d3F50000000000000, %fd213;
	add.s32 	%r82, %r78, 2;
	and.b32  	%r83, %r6, %r82;
	mul.wide.s32 	%rd104, %r83, 8;
	add.s64 	%rd105, %rd1, %rd104;
	ld.global.f64 	%fd225, [%rd105];
	sub.f64 	%fd226, %fd225, %fd1;
	add.s64 	%rd106, %rd2, %rd104;
	ld.global.f64 	%fd227, [%rd106];
	sub.f64 	%fd228, %fd227, %fd3;
	mul.f64 	%fd229, %fd228, %fd228;
	fma.rn.f64 	%fd230, %fd226, %fd226, %fd229;
	sqrt.rn.f64 	%fd231, %fd230;
	mul.f64 	%fd232, %fd226, %fd231;
	fma.rn.f64 	%fd233, %fd232, 0d3F50000000000000, %fd222;
	mul.f64 	%fd234, %fd228, %fd231;
	fma.rn.f64 	%fd235, %fd234, 0d3F50000000000000, %fd224;
	add.s32 	%r84, %r78, 3;
	and.b32  	%r85, %r6, %r84;
	mul.wide.s32 	%rd107, %r85, 8;
	add.s64 	%rd108, %rd1, %rd107;
	ld.global.f64 	%fd236, [%rd108];
	sub.f64 	%fd237, %fd236, %fd1;
	add.s64 	%rd109, %rd2, %rd107;
	ld.global.f64 	%fd238, [%rd109];
	sub.f64 	%fd239, %fd238, %fd3;
	mul.f64 	%fd240, %fd239, %fd239;
	fma.rn.f64 	%fd241, %fd237, %fd237, %fd240;
	sqrt.rn.f64 	%fd242, %fd241;
	mul.f64 	%fd243, %fd237, %fd242;
	fma.rn.f64 	%fd327, %fd243, 0d3F50000000000000, %fd233;
	mul.f64 	%fd244, %fd239, %fd242;
	fma.rn.f64 	%fd328, %fd244, 0d3F50000000000000, %fd235;
	add.s32 	%r100, %r100, 4;
$L__BB0_11:
	setp.eq.s32 	%p12, %r10, 0;
	@%p12 bra 	$L__BB0_16;
	setp.eq.s32 	%p13, %r9, 1;
	@%p13 bra 	$L__BB0_14;
	add.s32 	%r86, %r100, %r95;
	and.b32  	%r87, %r6, %r86;
	mul.wide.s32 	%rd110, %r87, 8;
	add.s64 	%rd111, %rd1, %rd110;
	ld.global.f64 	%fd246, [%rd111];
	sub.f64 	%fd247, %fd246, %fd1;
	add.s64 	%rd112, %rd2, %rd110;
	ld.global.f64 	%fd248, [%rd112];
	sub.f64 	%fd249, %fd248, %fd3;
	mul.f64 	%fd250, %fd249, %fd249;
	fma.rn.f64 	%fd251, %fd247, %fd247, %fd250;
	sqrt.rn.f64 	%fd252, %fd251;
	mul.f64 	%fd253, %fd247, %fd252;
	fma.rn.f64 	%fd254, %fd253, 0d3F50000000000000, %fd327;
	mul.f64 	%fd255, %fd249, %fd252;
	fma.rn.f64 	%fd256, %fd255, 0d3F50000000000000, %fd328;
	add.s32 	%r88, %r86, 1;
	and.b32  	%r89, %r6, %r88;
	mul.wide.s32 	%rd113, %r89, 8;
	add.s64 	%rd114, %rd1, %rd113;
	ld.global.f64 	%fd257, [%rd114];
	sub.f64 	%fd258, %fd257, %fd1;
	add.s64 	%rd115, %rd2, %rd113;
	ld.global.f64 	%fd259, [%rd115];
	sub.f64 	%fd260, %fd259, %fd3;
	mul.f64 	%fd261, %fd260, %fd260;
	fma.rn.f64 	%fd262, %fd258, %fd258, %fd261;
	sqrt.rn.f64 	%fd263, %fd262;
	mul.f64 	%fd264, %fd258, %fd263;
	fma.rn.f64 	%fd327, %fd264, 0d3F50000000000000, %fd254;
	mul.f64 	%fd265, %fd260, %fd263;
	fma.rn.f64 	%fd328, %fd265, 0d3F50000000000000, %fd256;
	add.s32 	%r100, %r100, 2;
$L__BB0_14:
	setp.eq.s32 	%p14, %r11, 0;
	@%p14 bra 	$L__BB0_16;
	add.s32 	%r90, %r100, %r95;
	and.b32  	%r91, %r6, %r90;
	mul.wide.s32 	%rd116, %r91, 8;
	add.s64 	%rd117, %rd1, %rd116;
	ld.global.f64 	%fd266, [%rd117];
	sub.f64 	%fd267, %fd266, %fd1;
	add.s64 	%rd118, %rd2, %rd116;
	ld.global.f64 	%fd268, [%rd118];
	sub.f64 	%fd269, %fd268, %fd3;
	mul.f64 	%fd270, %fd269, %fd269;
	fma.rn.f64 	%fd271, %fd267, %fd267, %fd270;
	sqrt.rn.f64 	%fd272, %fd271;
	mul.f64 	%fd273, %fd267, %fd272;
	fma.rn.f64 	%fd327, %fd273, 0d3F50000000000000, %fd327;
	mul.f64 	%fd274, %fd269, %fd272;
	fma.rn.f64 	%fd328, %fd274, 0d3F50000000000000, %fd328;
$L__BB0_16:
	mul.wide.s32 	%rd119, %r95, 8;
	add.s64 	%rd121, %rd120, %rd119;
	ld.global.f64 	%fd275, [%rd121];
	div.rn.f64 	%fd276, %fd327, %fd275;
	ld.global.u64 	%rd122, [spdX];
	cvta.to.global.u64 	%rd123, %rd122;
	add.s64 	%rd124, %rd123, %rd119;
	ld.global.f64 	%fd277, [%rd124];
	add.f64 	%fd278, %fd276, %fd277;
	st.global.f64 	[%rd124], %fd278;
	ld.global.f64 	%fd279, [%rd121];
	div.rn.f64 	%fd280, %fd328, %fd279;
	ld.global.u64 	%rd125, [spdY];
	cvta.to.global.u64 	%rd126, %rd125;
	add.s64 	%rd127, %rd126, %rd119;
	ld.global.f64 	%fd281, [%rd127];
	add.f64 	%fd282, %fd280, %fd281;
	st.global.f64 	[%rd127], %fd282;
	add.s32 	%r95, %r95, 1;
	setp.lt.s32 	%p15, %r95, %r5;
	@%p15 bra 	$L__BB0_4;
	bra.uni 	$L__BB0_21;
$L__BB0_17:
	add.s32 	%r52, %r4, 1;
	max.s32 	%r27, %r5, %r52;
	sub.s32 	%r53, %r27, %r4;
	and.b32  	%r28, %r53, 3;
	setp.eq.s32 	%p4, %r28, 0;
	mov.u32 	%r104, %r4;
	@%p4 bra 	$L__BB0_20;
	mov.b32 	%r103, 0;
	mov.u64 	%rd10, wt;
	mov.u32 	%r104, %r4;
$L__BB0_19:
	.pragma "nounroll";
	ld.global.u64 	%rd3, [posX];
	cvta.to.global.u64 	%rd4, %rd3;
	mul.wide.s32 	%rd5, %r104, 8;
	add.s64 	%rd6, %rd4, %rd5;
	ld.global.f64 	%fd29, [%rd6];
	mul.f64 	%fd30, %fd29, %fd29;
	mul.f64 	%fd31, %fd30, 0d3F60000000000000;
	mul.f64 	%fd32, %fd31, %fd29;
	ld.global.u64 	%rd7, [posY];
	cvta.to.global.u64 	%rd8, %rd7;
	add.s64 	%rd9, %rd8, %rd5;
	ld.global.f64 	%fd33, [%rd9];
	mul.f64 	%fd34, %fd33, %fd33;
	mul.f64 	%fd35, %fd34, 0d3F60000000000000;
	mul.f64 	%fd36, %fd35, %fd33;
	add.s64 	%rd11, %rd10, %rd5;
	ld.global.f64 	%fd37, [%rd11];
	div.rn.f64 	%fd38, %fd32, %fd37;
	ld.global.u64 	%rd12, [spdX];
	cvta.to.global.u64 	%rd13, %rd12;
	add.s64 	%rd14, %rd13, %rd5;
	ld.global.f64 	%fd39, [%rd14];
	sub.f64 	%fd40, %fd39, %fd38;
	st.global.f64 	[%rd14], %fd40;
	ld.global.f64 	%fd41, [%rd11];
	div.rn.f64 	%fd42, %fd36, %fd41;
	ld.global.u64 	%rd15, [spdY];
	cvta.to.global.u64 	%rd16, %rd15;
	add.s64 	%rd17, %rd16, %rd5;
	ld.global.f64 	%fd43, [%rd17];
	sub.f64 	%fd44, %fd43, %fd42;
	st.global.f64 	[%rd17], %fd44;
	add.s32 	%r104, %r104, 1;
	add.s32 	%r103, %r103, 1;
	setp.ne.s32 	%p5, %r103, %r28;
	@%p5 bra 	$L__BB0_19;
$L__BB0_20:
	sub.s32 	%r55, %r4, %r27;
	setp.gt.u32 	%p6, %r55, -4;
	@%p6 bra 	$L__BB0_21;
	bra.uni 	$L__BB0_27;
$L__BB0_21:
	add.s32 	%r92, %r4, 1;
	max.s32 	%r34, %r5, %r92;
	sub.s32 	%r93, %r34, %r4;
	and.b32  	%r35, %r93, 3;
	setp.eq.s32 	%p16, %r35, 0;
	mov.u32 	%r107, %r4;
	@%p16 bra 	$L__BB0_24;
	neg.s32 	%r105, %r35;
	mov.u32 	%r107, %r4;
$L__BB0_23:
	.pragma "nounroll";
	mul.wide.s32 	%rd128, %r107, 8;
	ld.global.u64 	%rd129, [spdX];
	cvta.to.global.u64 	%rd130, %rd129;
	add.s64 	%rd131, %rd130, %rd128;
	ld.global.f64 	%fd283, [%rd131];
	ld.global.u64 	%rd132, [posX];
	cvta.to.global.u64 	%rd133, %rd132;
	add.s64 	%rd134, %rd133, %rd128;
	ld.global.f64 	%fd284, [%rd134];
	add.f64 	%fd285, %fd283, %fd284;
	st.global.f64 	[%rd134], %fd285;
	ld.global.u64 	%rd135, [spdY];
	cvta.to.global.u64 	%rd136, %rd135;
	add.s64 	%rd137, %rd136, %rd128;
	ld.global.f64 	%fd286, [%rd137];
	ld.global.u64 	%rd138, [posY];
	cvta.to.global.u64 	%rd139, %rd138;
	add.s64 	%rd140, %rd139, %rd128;
	ld.global.f64 	%fd287, [%rd140];
	add.f64 	%fd288, %fd286, %fd287;
	st.global.f64 	[%rd140], %fd288;
	add.s32 	%r107, %r107, 1;
	add.s32 	%r105, %r105, 1;
	setp.ne.s32 	%p17, %r105, 0;
	@%p17 bra 	$L__BB0_23;
$L__BB0_24:
	sub.s32 	%r94, %r4, %r34;
	setp.gt.u32 	%p18, %r94, -4;
	@%p18 bra 	$L__BB0_26;
$L__BB0_25:
	mul.wide.s32 	%rd141, %r107, 8;
	add.s64 	%rd142, %rd141, 16;
	ld.global.u64 	%rd143, [spdX];
	cvta.to.global.u64 	%rd144, %rd143;
	add.s64 	%rd145, %rd144, %rd142;
	ld.global.f64 	%fd289, [%rd145+-16];
	ld.global.u64 	%rd146, [posX];
	cvta.to.global.u64 	%rd147, %rd146;
	add.s64 	%rd148, %rd147, %rd142;
	ld.global.f64 	%fd290, [%rd148+-16];
	add.f64 	%fd291, %fd289, %fd290;
	st.global.f64 	[%rd148+-16], %fd291;
	ld.global.u64 	%rd149, [spdY];
	cvta.to.global.u64 	%rd150, %rd149;
	add.s64 	%rd151, %rd150, %rd142;
	ld.global.f64 	%fd292, [%rd151+-16];
	ld.global.u64 	%rd152, [posY];
	cvta.to.global.u64 	%rd153, %rd152;
	add.s64 	%rd154, %rd153, %rd142;
	ld.global.f64 	%fd293, [%rd154+-16];
	add.f64 	%fd294, %fd292, %fd293;
	st.global.f64 	[%rd154+-16], %fd294;
	ld.global.u64 	%rd155, [spdX];
	cvta.to.global.u64 	%rd156, %rd155;
	add.s64 	%rd157, %rd156, %rd142;
	ld.global.f64 	%fd295, [%rd157+-8];
	ld.global.u64 	%rd158, [posX];
	cvta.to.global.u64 	%rd159, %rd158;
	add.s64 	%rd160, %rd159, %rd142;
	ld.global.f64 	%fd296, [%rd160+-8];
	add.f64 	%fd297, %fd295, %fd296;
	st.global.f64 	[%rd160+-8], %fd297;
	ld.global.u64 	%rd161, [spdY];
	cvta.to.global.u64 	%rd162, %rd161;
	add.s64 	%rd163, %rd162, %rd142;
	ld.global.f64 	%fd298, [%rd163+-8];
	ld.global.u64 	%rd164, [posY];
	cvta.to.global.u64 	%rd165, %rd164;
	add.s64 	%rd166, %rd165, %rd142;
	ld.global.f64 	%fd299, [%rd166+-8];
	add.f64 	%fd300, %fd298, %fd299;
	st.global.f64 	[%rd166+-8], %fd300;
	ld.global.u64 	%rd167, [spdX];
	cvta.to.global.u64 	%rd168, %rd167;
	add.s64 	%rd169, %rd168, %rd142;
	ld.global.f64 	%fd301, [%rd169];
	ld.global.u64 	%rd170, [posX];
	cvta.to.global.u64 	%rd171, %rd170;
	add.s64 	%rd172, %rd171, %rd142;
	ld.global.f64 	%fd302, [%rd172];
	add.f64 	%fd303, %fd301, %fd302;
	st.global.f64 	[%rd172], %fd303;
	ld.global.u64 	%rd173, [spdY];
	cvta.to.global.u64 	%rd174, %rd173;
	add.s64 	%rd175, %rd174, %rd142;
	ld.global.f64 	%fd304, [%rd175];
	ld.global.u64 	%rd176, [posY];
	cvta.to.global.u64 	%rd177, %rd176;
	add.s64 	%rd178, %rd177, %rd142;
	ld.global.f64 	%fd305, [%rd178];
	add.f64 	%fd306, %fd304, %fd305;
	st.global.f64 	[%rd178], %fd306;
	ld.global.u64 	%rd179, [spdX];
	cvta.to.global.u64 	%rd180, %rd179;
	add.s64 	%rd181, %rd180, %rd142;
	ld.global.f64 	%fd307, [%rd181+8];
	ld.global.u64 	%rd182, [posX];
	cvta.to.global.u64 	%rd183, %rd182;
	add.s64 	%rd184, %rd183, %rd142;
	ld.global.f64 	%fd308, [%rd184+8];
	add.f64 	%fd309, %fd307, %fd308;
	st.global.f64 	[%rd184+8], %fd309;
	ld.global.u64 	%rd185, [spdY];
	cvta.to.global.u64 	%rd186, %rd185;
	add.s64 	%rd187, %rd186, %rd142;
	ld.global.f64 	%fd310, [%rd187+8];
	ld.global.u64 	%rd188, [posY];
	cvta.to.global.u64 	%rd189, %rd188;
	add.s64 	%rd190, %rd189, %rd142;
	ld.global.f64 	%fd311, [%rd190+8];
	add.f64 	%fd312, %fd310, %fd311;
	st.global.f64 	[%rd190+8], %fd312;
	add.s32 	%r107, %r107, 4;
	setp.lt.s32 	%p19, %r107, %r5;
	@%p19 bra 	$L__BB0_25;
$L__BB0_26:
	ret;
$L__BB0_27:
	ld.global.u64 	%rd18, [posX];
	cvta.to.global.u64 	%rd19, %rd18;
	mul.wide.s32 	%rd20, %r104, 8;
	add.s64 	%rd21, %rd19, %rd20;
	ld.global.f64 	%fd45, [%rd21];
	mul.f64 	%fd46, %fd45, %fd45;
	mul.f64 	%fd47, %fd46, 0d3F60000000000000;
	mul.f64 	%fd48, %fd47, %fd45;
	ld.global.u64 	%rd22, [posY];
	cvta.to.global.u64 	%rd23, %rd22;
	add.s64 	%rd24, %rd23, %rd20;
	ld.global.f64 	%fd49, [%rd24];
	mul.f64 	%fd50, %fd49, %fd49;
	mul.f64 	%fd51, %fd50, 0d3F60000000000000;
	mul.f64 	%fd52, %fd51, %fd49;
	mov.u64 	%rd25, wt;
	add.s64 	%rd26, %rd25, %rd20;
	ld.global.f64 	%fd53, [%rd26];
	div.rn.f64 	%fd54, %fd48, %fd53;
	ld.global.u64 	%rd27, [spdX];
	cvta.to.global.u64 	%rd28, %rd27;
	add.s64 	%rd29, %rd28, %rd20;
	ld.global.f64 	%fd55, [%rd29];
	sub.f64 	%fd56, %fd55, %fd54;
	st.global.f64 	[%rd29], %fd56;
	ld.global.f64 	%fd57, [%rd26];
	div.rn.f64 	%fd58, %fd52, %fd57;
	ld.global.u64 	%rd30, [spdY];
	cvta.to.global.u64 	%rd31, %rd30;
	add.s64 	%rd32, %rd31, %rd20;
	ld.global.f64 	%fd59, [%rd32];
	sub.f64 	%fd60, %fd59, %fd58;
	st.global.f64 	[%rd32], %fd60;
	ld.global.u64 	%rd33, [posX];
	cvta.to.global.u64 	%rd34, %rd33;
	add.s64 	%rd35, %rd34, %rd20;
	ld.global.f64 	%fd61, [%rd35+8];
	mul.f64 	%fd62, %fd61, %fd61;
	mul.f64 	%fd63, %fd62, 0d3F60000000000000;
	mul.f64 	%fd64, %fd63, %fd61;
	ld.global.u64 	%rd36, [posY];
	cvta.to.global.u64 	%rd37, %rd36;
	add.s64 	%rd38, %rd37, %rd20;
	ld.global.f64 	%fd65, [%rd38+8];
	mul.f64 	%fd66, %fd65, %fd65;
	mul.f64 	%fd67, %fd66, 0d3F60000000000000;
	mul.f64 	%fd68, %fd67, %fd65;
	ld.global.f64 	%fd69, [%rd26+8];
	div.rn.f64 	%fd70, %fd64, %fd69;
	ld.global.u64 	%rd39, [spdX];
	cvta.to.global.u64 	%rd40, %rd39;
	add.s64 	%rd41, %rd40, %rd20;
	ld.global.f64 	%fd71, [%rd41+8];
	sub.f64 	%fd72, %fd71, %fd70;
	st.global.f64 	[%rd41+8], %fd72;
	ld.global.f64 	%fd73, [%rd26+8];
	div.rn.f64 	%fd74, %fd68, %fd73;
	ld.global.u64 	%rd42, [spdY];
	cvta.to.global.u64 	%rd43, %rd42;
	add.s64 	%rd44, %rd43, %rd20;
	ld.global.f64 	%fd75, [%rd44+8];
	sub.f64 	%fd76, %fd75, %fd74;
	st.global.f64 	[%rd44+8], %fd76;
	ld.global.u64 	%rd45, [posX];
	cvta.to.global.u64 	%rd46, %rd45;
	add.s64 	%rd47, %rd46, %rd20;
	ld.global.f64 	%fd77, [%rd47+16];
	mul.f64 	%fd78, %fd77, %fd77;
	mul.f64 	%fd79, %fd78, 0d3F60000000000000;
	mul.f64 	%fd80, %fd79, %fd77;
	ld.global.u64 	%rd48, [posY];
	cvta.to.global.u64 	%rd49, %rd48;
	add.s64 	%rd50, %rd49, %rd20;
	ld.global.f64 	%fd81, [%rd50+16];
	mul.f64 	%fd82, %fd81, %fd81;
	mul.f64 	%fd83, %fd82, 0d3F60000000000000;
	mul.f64 	%fd84, %fd83, %fd81;
	ld.global.f64 	%fd85, [%rd26+16];
	div.rn.f64 	%fd86, %fd80, %fd85;
	ld.global.u64 	%rd51, [spdX];
	cvta.to.global.u64 	%rd52, %rd51;
	add.s64 	%rd53, %rd52, %rd20;
	ld.global.f64 	%fd87, [%rd53+16];
	sub.f64 	%fd88, %fd87, %fd86;
	st.global.f64 	[%rd53+16], %fd88;
	ld.global.f64 	%fd89, [%rd26+16];
	div.rn.f64 	%fd90, %fd84, %fd89;
	ld.global.u64 	%rd54, [spdY];
	cvta.to.global.u64 	%rd55, %rd54;
	add.s64 	%rd56, %rd55, %rd20;
	ld.global.f64 	%fd91, [%rd56+16];
	sub.f64 	%fd92, %fd91, %fd90;
	st.global.f64 	[%rd56+16], %fd92;
	ld.global.u64 	%rd57, [posX];
	cvta.to.global.u64 	%rd58, %rd57;
	add.s64 	%rd59, %rd58, %rd20;
	ld.global.f64 	%fd93, [%rd59+24];
	mul.f64 	%fd94, %fd93, %fd93;
	mul.f64 	%fd95, %fd94, 0d3F60000000000000;
	mul.f64 	%fd96, %fd95, %fd93;
	ld.global.u64 	%rd60, [posY];
	cvta.to.global.u64 	%rd61, %rd60;
	add.s64 	%rd62, %rd61, %rd20;
	ld.global.f64 	%fd97, [%rd62+24];
	mul.f64 	%fd98, %fd97, %fd97;
	mul.f64 	%fd99, %fd98, 0d3F60000000000000;
	mul.f64 	%fd100, %fd99, %fd97;
	ld.global.f64 	%fd101, [%rd26+24];
	div.rn.f64 	%fd102, %fd96, %fd101;
	ld.global.u64 	%rd63, [spdX];
	cvta.to.global.u64 	%rd64, %rd63;
	add.s64 	%rd65, %rd64, %rd20;
	ld.global.f64 	%fd103, [%rd65+24];
	sub.f64 	%fd104, %fd103, %fd102;
	st.global.f64 	[%rd65+24], %fd104;
	ld.global.f64 	%fd105, [%rd26+24];
	div.rn.f64 	%fd106, %fd100, %fd105;
	ld.global.u64 	%rd66, [spdY];
	cvta.to.global.u64 	%rd67, %rd66;
	add.s64 	%rd68, %rd67, %rd20;
	ld.global.f64 	%fd107, [%rd68+24];
	sub.f64 	%fd108, %fd107, %fd106;
	st.global.f64 	[%rd68+24], %fd108;
	add.s32 	%r104, %r104, 4;
	setp.lt.s32 	%p7, %r104, %r5;
	@%p7 bra 	$L__BB0_27;
	bra.uni 	$L__BB0_21;

}


// ===== COMPILED SASS (sm_100) =====

	.target	sm_100

	.elftype	@"ET_EXEC"


//--------------------- .note.nv.tkinfo           --------------------------
	.section	.note.nv.tkinfo,"",@"SHT_NOTE"
	.sectionflags	@"SHF_NOTE_NV_TKINFO"
	.tkinfo
        /*0018*/ 	.word	0x00000002
        /*0030*/ 	.string	""
        /*0030*/ 	.string	"ptxas"
        /*0030*/ 	.string	"Cuda compilation tools, release 13.0, V13.0.88"
        /*0030*/ 	.string	"Build cuda_13.0.r13.0/compiler.36424714_0"
        /*0030*/ 	.string	"-arch sm_100 -m 64 "



//--------------------- .note.nv.cuinfo           --------------------------
	.section	.note.nv.cuinfo,"",@"SHT_NOTE"
	.sectionflags	@"SHF_NOTE_NV_CUINFO"
        /*0018*/ 	.short	0x0002
        /*001a*/ 	.short	0x0064
        /*001c*/ 	.short	0x0082
	.zero		2


//--------------------- .nv.info                  --------------------------
	.section	.nv.info,"",@"SHT_CUDA_INFO"
	.align	4


	//----- nvinfo : EIATTR_REGCOUNT
	.align		4
        /*0000*/ 	.byte	0x04, 0x2f
        /*0002*/ 	.short	(.L_7 - .L_6)
	.align		4
.L_6:
        /*0004*/ 	.word	index@(_Z7GPUmovev)
        /*0008*/ 	.word	0x0000002a


	//----- nvinfo : EIATTR_FRAME_SIZE
	.align		4
.L_7:
        /*000c*/ 	.byte	0x04, 0x11
        /*000e*/ 	.short	(.L_9 - .L_8)
	.align		4
.L_8:
        /*0010*/ 	.word	index@($__internal_1_$__cuda_sm20_dsqrt_rn_f64_mediumpath_v1)
        /*0014*/ 	.word	0x00000000


	//----- nvinfo : EIATTR_FRAME_SIZE
	.align		4
.L_9:
        /*0018*/ 	.byte	0x04, 0x11
        /*001a*/ 	.short	(.L_11 - .L_10)
	.align		4
.L_10:
        /*001c*/ 	.word	index@($__internal_0_$__cuda_sm20_div_rn_f64_full)
        /*0020*/ 	.word	0x00000000


	//----- nvinfo : EIATTR_FRAME_SIZE
	.align		4
.L_11:
        /*0024*/ 	.byte	0x04, 0x11
        /*0026*/ 	.short	(.L_13 - .L_12)
	.align		4
.L_12:
        /*0028*/ 	.word	index@(_Z7GPUmovev)
        /*002c*/ 	.word	0x00000000


	//----- nvinfo : EIATTR_MIN_STACK_SIZE
	.align		4
.L_13:
        /*0030*/ 	.byte	0x04, 0x12
        /*0032*/ 	.short	(.L_15 - .L_14)
	.align		4
.L_14:
        /*0034*/ 	.word	index@(_Z7GPUmovev)
        /*0038*/ 	.word	0x00000000
.L_15:


//--------------------- .nv.compat                --------------------------
	.section	.nv.compat,"",@"SHT_CUDA_COMPAT_INFO"
	.align	4
        /*0000*/ 	.byte	0x02, 0x09, 0x00, 0x00, 0x02, 0x02, 0x01, 0x00, 0x02, 0x05, 0x05, 0x00, 0x03, 0x07, 0x01, 0x01
        /*0010*/ 	.byte	0x02, 0x03, 0x00, 0x00, 0x02, 0x06, 0x01, 0x00, 0x04, 0x0b, 0x08, 0x00, 0x01, 0x00, 0x00, 0x00
        /*0020*/ 	.byte	0x00, 0x00, 0x00, 0x00


//--------------------- .nv.info._Z7GPUmovev      --------------------------
	.section	.nv.info._Z7GPUmovev,"",@"SHT_CUDA_INFO"
	.sectionflags	@""
	.align	4


	//----- nvinfo : EIATTR_CUDA_API_VERSION
	.align		4
        /*0000*/ 	.byte	0x04, 0x37
        /*0002*/ 	.short	(.L_17 - .L_16)
.L_16:
        /*0004*/ 	.word	0x00000082


	//----- nvinfo : EIATTR_SPARSE_MMA_MASK
	.align		4
.L_17:
        /*0008*/ 	.byte	0x03, 0x50
        /*000a*/ 	.short	0x0000


	//----- nvinfo : EIATTR_MAXREG_COUNT
	.align		4
        /*000c*/ 	.byte	0x03, 0x1b
        /*000e*/ 	.short	0x00ff


	//----- nvinfo : EIATTR_MERCURY_ISA_VERSION
	.align		4
        /*0010*/ 	.byte	0x03, 0x5f
        /*0012*/ 	.short	0x0101


	//----- nvinfo : EIATTR_VRC_CTA_INIT_COUNT
	.align		4
        /*0014*/ 	.byte	0x02, 0x4a
	.zero		1
	.zero		1


	//----- nvinfo : EIATTR_EXIT_INSTR_OFFSETS
	.align		4
        /*0018*/ 	.byte	0x04, 0x1c
        /*001a*/ 	.short	(.L_19 - .L_18)


	//   ....[0]....
.L_18:
        /*001c*/ 	.word	0x000000e0


	//   ....[1]....
        /*0020*/ 	.word	0x000002b0


	//   ....[2]....
        /*0024*/ 	.word	0x00004730


	//   ....[3]....
        /*0028*/ 	.word	0x00004ce0


	//----- nvinfo : EIATTR_CRS_STACK_SIZE
	.align		4
.L_19:
        /*002c*/ 	.byte	0x04, 0x1e
        /*002e*/ 	.short	(.L_21 - .L_20)
.L_20:
        /*0030*/ 	.word	0x00000000


	//----- nvinfo : EIATTR_SW_WAR
	.align		4
.L_21:
        /*0034*/ 	.byte	0x04, 0x36
        /*0036*/ 	.short	(.L_23 - .L_22)
.L_22:
        /*0038*/ 	.word	0x00000008
.L_23:


//--------------------- .nv.callgraph             --------------------------
	.section	.nv.callgraph,"",@"SHT_CUDA_CALLGRAPH"
	.align	4
	.sectionentsize	8
	.align		4
        /*0000*/ 	.word	0x00000000
	.align		4
        /*0004*/ 	.word	0xffffffff
	.align		4
        /*0008*/ 	.word	0x00000000
	.align		4
        /*000c*/ 	.word	0xfffffffe
	.align		4
        /*0010*/ 	.word	0x00000000
	.align		4
        /*0014*/ 	.word	0xfffffffd
	.align		4
        /*0018*/ 	.word	0x00000000
	.align		4
        /*001c*/ 	.word	0xfffffffc


//--------------------- .nv.constant4             --------------------------
	.section	.nv.constant4,"a",@progbits
	.align	8
	.align		8
.nv.constant4:
        /*0000*/ 	.dword	posX
	.align		8
        /*0008*/ 	.dword	posY
	.align		8
        /*0010*/ 	.dword	spdX
	.align		8
        /*0018*/ 	.dword	spdY
	.align		8
        /*0020*/ 	.dword	wt
	.align		8
        /*0028*/ 	.dword	Nobj


//--------------------- .text._Z7GPUmovev         --------------------------
	.section	.text._Z7GPUmovev,"ax",@progbits
	.align	128
        .global         _Z7GPUmovev
        .type           _Z7GPUmovev,@function
        .size           _Z7GPUmovev,(.L_x_83 - _Z7GPUmovev)
        .other          _Z7GPUmovev,@"STO_CUDA_ENTRY STV_DEFAULT"
_Z7GPUmovev:
.text._Z7GPUmovev:
[----:B------:R-:W-:Y:S08]  /*0000*/  LDC R1, c[0x0][0x37c] ;  /* 0x0000df00ff017b82 */ /* 0x000ff00000000800 */
[----:B------:R-:W0:Y:S01]  /*0010*/  LDC.64 R2, c[0x4][0x28] ;  /* 0x01000a00ff027b82 */ /* 0x000e220000000a00 */
[----:B------:R-:W0:Y:S02]  /*0020*/  LDCU.64 UR12, c[0x0][0x358] ;  /* 0x00006b00ff0c77ac */ /* 0x000e240008000a00 */
[----:B0-----:R-:W2:Y:S01]  /*0030*/  LDG.E R2, desc[UR12][R2.64] ;  /* 0x0000000c02027981 */ /* 0x001ea2000c1e1900 */
[----:B------:R-:W0:Y:S01]  /*0040*/  LDCU UR4, c[0x0][0x370] ;  /* 0x00006e00ff0477ac */ /* 0x000e220008000800 */
[----:B------:R-:W1:Y:S01]  /*0050*/  S2R R7, SR_CTAID.X ;  /* 0x0000000000077919 */ /* 0x000e620000002500 */
[----:B------:R-:W0:Y:S01]  /*0060*/  LDCU UR6, c[0x0][0x360] ;  /* 0x00006c00ff0677ac */ /* 0x000e220008000800 */
[----:B------:R-:W1:Y:S01]  /*0070*/  S2R R0, SR_TID.X ;  /* 0x0000000000007919 */ /* 0x000e620000002100 */
[----:B0-----:R-:W-:-:S02]  /*0080*/  UIMAD UR4, UR4, UR6, URZ ;  /* 0x00000006040472a4 */ /* 0x001fc4000f8e02ff */
[----:B-1----:R-:W-:Y:S01]  /*0090*/  IMAD R7, R7, UR6, R0 ;  /* 0x0000000607077c24 */ /* 0x002fe2000f8e0200 */
[----:B--2---:R-:W-:-:S13]  /*00a0*/  R2UR UR5, R2 ;  /* 0x00000000020572ca */ /* 0x004fda00000e0000 */
[----:B------:R-:W-:-:S04]  /*00b0*/  UISETP.LT.AND UP0, UPT, UR4, UR5, UPT ;  /* 0x000000050400728c */ /* 0x000fc8000bf01270 */
[----:B------:R-:W-:-:S06]  /*00c0*/  USEL UR4, UR4, UR5, UP0 ;  /* 0x0000000504047287 */ /* 0x000fcc0008000000 */
[----:B------:R-:W-:-:S13]  /*00d0*/  ISETP.GE.AND P0, PT, R7, UR4, PT ;  /* 0x0000000407007c0c */ /* 0x000fda000bf06270 */
[----:B------:R-:W-:Y:S05]  /*00e0*/  @P0 EXIT ;  /* 0x000000000000094d */ /* 0x000fea0003800000 */
[----:B------:R-:W-:Y:S01]  /*00f0*/  IMAD.U32 R4, RZ, RZ, UR4 ;  /* 0x00000004ff047e24 */ /* 0x000fe2000f8e00ff */
[----:B------:R-:W-:Y:S02]  /*0100*/  ULOP3.LUT UR6, UR5, UR4, URZ, 0x3c, !UPT ;  /* 0x0000000405067292 */ /* 0x000fe4000f8e3cff */
[----:B------:R-:W-:Y:S02]  /*0110*/  IMAD.U32 R6, RZ, RZ, UR5 ;  /* 0x00000005ff067e24 */ /* 0x000fe4000f8e00ff */
[-C--:B------:R-:W-:Y:S02]  /*0120*/  IABS R5, R4.reuse ;  /* 0x0000000400057213 */ /* 0x080fe40000000000 */
[----:B------:R-:W-:Y:S02]  /*0130*/  IABS R4, R4 ;  /* 0x0000000400047213 */ /* 0x000fe40000000000 */
[----:B------:R-:W0:Y:S01]  /*0140*/  I2F.RP R0, R5 ;  /* 0x0000000500007306 */ /* 0x000e220000209400 */
[----:B------:R-:W-:-:S02]  /*0150*/  ISETP.LE.AND P2, PT, RZ, UR6, PT ;  /* 0x00000006ff007c0c */ /* 0x000fc4000bf43270 */
[----:B------:R-:W-:-:S05]  /*0160*/  IMAD.MOV R4, RZ, RZ, -R4 ;  /* 0x000000ffff047224 */ /* 0x000fca00078e0a04 */
[----:B0-----:R-:W0:Y:S02]  /*0170*/  MUFU.RCP R0, R0 ;  /* 0x0000000000007308 */ /* 0x001e240000001000 */
[----:B0-----:R-:W-:Y:S01]  /*0180*/  VIADD R2, R0, 0xffffffe ;  /* 0x0ffffffe00027836 */ /* 0x001fe20000000000 */
[----:B------:R-:W-:-:S05]  /*0190*/  IABS R0, R6 ;  /* 0x0000000600007213 */ /* 0x000fca0000000000 */
[----:B------:R0:W1:Y:S02]  /*01a0*/  F2I.FTZ.U32.TRUNC.NTZ R3, R2 ;  /* 0x0000000200037305 */ /* 0x000064000021f000 */
[----:B0-----:R-:W-:Y:S01]  /*01b0*/  HFMA2 R2, -RZ, RZ, 0, 0 ;  /* 0x00000000ff027431 */ /* 0x001fe200000001ff */
[----:B-1----:R-:W-:-:S05]  /*01c0*/  IADD3 R8, PT, PT, RZ, -R3, RZ ;  /* 0x80000003ff087210 */ /* 0x002fca0007ffe0ff */
[----:B------:R-:W-:-:S04]  /*01d0*/  IMAD R9, R8, R5, RZ ;  /* 0x0000000508097224 */ /* 0x000fc800078e02ff */
[----:B------:R-:W-:-:S04]  /*01e0*/  IMAD.HI.U32 R3, R3, R9, R2 ;  /* 0x0000000903037227 */ /* 0x000fc800078e0002 */
[----:B------:R-:W-:Y:S02]  /*01f0*/  IMAD.MOV.U32 R2, RZ, RZ, R4 ;  /* 0x000000ffff027224 */ /* 0x000fe400078e0004 */
[----:B------:R-:W-:-:S04]  /*0200*/  IMAD.HI.U32 R3, R3, R0, RZ ;  /* 0x0000000003037227 */ /* 0x000fc800078e00ff */
[----:B------:R-:W-:-:S05]  /*0210*/  IMAD R0, R3, R2, R0 ;  /* 0x0000000203007224 */ /* 0x000fca00078e0200 */
[----:B------:R-:W-:-:S13]  /*0220*/  ISETP.GT.U32.AND P1, PT, R5, R0, PT ;  /* 0x000000000500720c */ /* 0x000fda0003f24070 */
[----:B------:R-:W-:Y:S01]  /*0230*/  @!P1 IMAD.IADD R0, R0, 0x1, -R5 ;  /* 0x0000000100009824 */ /* 0x000fe200078e0a05 */
[----:B------:R-:W-:Y:S02]  /*0240*/  @!P1 IADD3 R3, PT, PT, R3, 0x1, RZ ;  /* 0x0000000103039810 */ /* 0x000fe40007ffe0ff */
[----:B------:R-:W-:Y:S02]  /*0250*/  ISETP.NE.AND P1, PT, RZ, UR4, PT ;  /* 0x00000004ff007c0c */ /* 0x000fe4000bf25270 */
[----:B------:R-:W-:-:S13]  /*0260*/  ISETP.GE.U32.AND P0, PT, R0, R5, PT ;  /* 0x000000050000720c */ /* 0x000fda0003f06070 */
[----:B------:R-:W-:-:S04]  /*0270*/  @P0 VIADD R3, R3, 0x1 ;  /* 0x0000000103030836 */ /* 0x000fc80000000000 */
[----:B------:R-:W-:Y:S01]  /*0280*/  @!P2 IMAD.MOV R3, RZ, RZ, -R3 ;  /* 0x000000ffff03a224 */ /* 0x000fe200078e0a03 */
[----:B------:R-:W-:-:S04]  /*0290*/  @!P1 LOP3.LUT R3, RZ, UR4, RZ, 0x33, !PT ;  /* 0x00000004ff039c12 */ /* 0x000fc8000f8e33ff */
[----:B------:R-:W-:-:S13]  /*02a0*/  ISETP.GE.AND P0, PT, R3, 0x1, PT ;  /* 0x000000010300780c */ /* 0x000fda0003f06270 */
[----:B------:R-:W-:Y:S05]  /*02b0*/  @!P0 EXIT ;  /* 0x000000000000894d */ /* 0x000fea0003800000 */
[----:B------:R-:W-:Y:S01]  /*02c0*/  UISETP.GE.AND UP0, UPT, UR5, 0x2, UPT ;  /* 0x000000020500788c */ /* 0x000fe2000bf06270 */
[----:B------:R-:W-:-:S05]  /*02d0*/  IMAD R7, R7, R3, RZ ;  /* 0x0000000307077224 */ /* 0x000fca00078e02ff */
[----:B------:R-:W-:-:S03]  /*02e0*/  IADD3 R6, PT, PT, R3, R7, RZ ;  /* 0x0000000703067210 */ /* 0x000fc60007ffe0ff */
[----:B------:R-:W-:Y:S05]  /*02f0*/  BRA.U !UP0, `(.L_x_0) ;  /* 0x0000002908ac7547 */ /* 0x000fea000b800000 */
[----:B------:R-:W-:Y:S01]  /*0300*/  UIADD3 UR8, UPT, UPT, UR5, 0x7, URZ ;  /* 0x0000000705087890 */ /* 0x000fe2000fffe0ff */
[----:B------:R-:W-:Y:S01]  /*0310*/  BSSY.RECONVERGENT B0, `(.L_x_1) ;  /* 0x00002a8000007945 */ /* 0x000fe20003800200 */
[----:B------:R-:W-:Y:S01]  /*0320*/  UIADD3 UR9, UPT, UPT, UR5, 0x3, URZ ;  /* 0x0000000305097890 */ /* 0x000fe2000fffe0ff */
[----:B------:R-:W-:Y:S01]  /*0330*/  IMAD.MOV.U32 R5, RZ, RZ, R7 ;  /* 0x000000ffff057224 */ /* 0x000fe200078e0007 */
[----:B------:R-:W-:Y:S02]  /*0340*/  ULOP3.LUT UR4, UR8, 0x7, URZ, 0xc0, !UPT ;  /* 0x0000000708047892 */ /* 0x000fe4000f8ec0ff */
[----:B------:R-:W-:Y:S02]  /*0350*/  UIADD3 UR7, UPT, UPT, UR5, -0x2, URZ ;  /* 0xfffffffe05077890 */ /* 0x000fe4000fffe0ff */
[----:B------:R-:W-:Y:S02]  /*0360*/  UIADD3 UR6, UPT, UPT, UR5, -0x1, URZ ;  /* 0xffffffff05067890 */ /* 0x000fe4000fffe0ff */
[----:B------:R-:W-:-:S02]  /*0370*/  ULOP3.LUT UR10, UR9, 0x3, URZ, 0xc0, !UPT ;  /* 0x00000003090a7892 */ /* 0x000fc4000f8ec0ff */
[----:B------:R-:W-:-:S12]  /*0380*/  UIADD3 UR4, UPT, UPT, UR4, -0x1, URZ ;  /* 0xffffffff04047890 */ /* 0x000fd8000fffe0ff */
.L_x_41:
[----:B0-----:R-:W0:Y:S08]  /*0390*/  LDC.64 R8, c[0x4][RZ] ;  /* 0x01000000ff087b82 */ /* 0x001e300000000a00 */
[----:B------:R-:W1:Y:S01]  /*03a0*/  LDC.64 R10, c[0x4][0x8] ;  /* 0x01000200ff0a7b82 */ /* 0x000e620000000a00 */
[----:B0-----:R-:W2:Y:S04]  /*03b0*/  LDG.E.64 R8, desc[UR12][R8.64] ;  /* 0x0000000c08087981 */ /* 0x001ea8000c1e1b00 */
[----:B-1----:R-:W3:Y:S01]  /*03c0*/  LDG.E.64 R10, desc[UR12][R10.64] ;  /* 0x0000000c0a0a7981 */ /* 0x002ee2000c1e1b00 */
[----:B--2---:R-:W-:-:S06]  /*03d0*/  IMAD.WIDE R12, R5, 0x8, R8 ;  /* 0x00000008050c7825 */ /* 0x004fcc00078e0208 */
[----:B------:R-:W2:Y:S01]  /*03e0*/  LDG.E.64 R12, desc[UR12][R12.64] ;  /* 0x0000000c0c0c7981 */ /* 0x000ea2000c1e1b00 */
[----:B---3--:R-:W-:-:S06]  /*03f0*/  IMAD.WIDE R14, R5, 0x8, R10 ;  /* 0x00000008050e7825 */ /* 0x008fcc00078e020a */
[----:B------:R-:W3:Y:S01]  /*0400*/  LDG.E.64 R14, desc[UR12][R14.64] ;  /* 0x0000000c0e0e7981 */ /* 0x000ee2000c1e1b00 */
[----:B------:R-:W-:Y:S01]  /*0410*/  UISETP.GE.U32.AND UP0, UPT, UR7, 0x7, UPT ;  /* 0x000000070700788c */ /* 0x000fe2000bf06070 */
[----:B------:R-:W-:Y:S01]  /*0420*/  IMAD.MOV.U32 R4, RZ, RZ, 0x1 ;  /* 0x00000001ff047424 */ /* 0x000fe200078e00ff */
[----:B--2---:R-:W-:Y:S02]  /*0430*/  DMUL R2, R12, R12 ;  /* 0x0000000c0c027228 */ /* 0x004fe40000000000 */
[----:B---3--:R-:W-:-:S06]  /*0440*/  DMUL R16, R14, R14 ;  /* 0x0000000e0e107228 */ /* 0x008fcc0000000000 */
[----:B------:R-:W-:Y:S02]  /*0450*/  DMUL R2, R2, 0.001953125 ;  /* 0x3f60000002027828 */ /* 0x000fe40000000000 */
[----:B------:R-:W-:-:S06]  /*0460*/  DMUL R16, R16, 0.001953125 ;  /* 0x3f60000010107828 */ /* 0x000fcc0000000000 */
[----:B------:R-:W-:Y:S02]  /*0470*/  DMUL R26, R12, -R2 ;  /* 0x800000020c1a7228 */ /* 0x000fe40000000000 */
[----:B------:R-:W-:Y:S01]  /*0480*/  DMUL R22, R14, -R16 ;  /* 0x800000100e167228 */ /* 0x000fe20000000000 */
[----:B------:R-:W-:Y:S10]  /*0490*/  BRA.U !UP0, `(.L_x_2) ;  /* 0x0000001108e87547 */ /* 0x000ff4000b800000 */
[----:B------:R-:W-:Y:S01]  /*04a0*/  ULOP3.LUT UR5, UR6, 0xfffffff8, URZ, 0xc0, !UPT ;  /* 0xfffffff806057892 */ /* 0x000fe2000f8ec0ff */
[----:B------:R-:W-:Y:S01]  /*04b0*/  MOV R4, 0x4 ;  /* 0x0000000400047802 */ /* 0x000fe20000000f00 */
[----:B------:R-:W-:Y:S02]  /*04c0*/  IMAD.MOV.U32 R3, RZ, RZ, R5 ;  /* 0x000000ffff037224 */ /* 0x000fe400078e0005 */
[----:B------:R-:W-:-:S06]  /*04d0*/  UIADD3 UR5, UPT, UPT, -UR5, URZ, URZ ;  /* 0x000000ff05057290 */ /* 0x000fcc000fffe1ff */
[----:B------:R-:W-:-:S07]  /*04e0*/  IMAD.U32 R2, RZ, RZ, UR5 ;  /* 0x00000005ff027e24 */ /* 0x000fce000f8e00ff */
.L_x_19:
[----:B------:R-:W-:-:S04]  /*04f0*/  IADD3 R0, PT, PT, R3, 0x1, RZ ;  /* 0x0000000103007810 */ /* 0x000fc80007ffe0ff */
[----:B------:R-:W-:-:S05]  /*0500*/  LOP3.LUT R31, R0, UR6, RZ, 0xc0, !PT ;  /* 0x00000006001f7c12 */ /* 0x000fca000f8ec0ff */
[----:B------:R-:W-:-:S06]  /*0510*/  IMAD.WIDE R16, R31, 0x8, R10 ;  /* 0x000000081f107825 */ /* 0x000fcc00078e020a */
[----:B------:R-:W2:Y:S01]  /*0520*/  LDG.E.64 R16, desc[UR12][R16.64] ;  /* 0x0000000c10107981 */ /* 0x000ea2000c1e1b00 */
[----:B------:R-:W-:-:S05]  /*0530*/  IMAD.WIDE R30, R31, 0x8, R8 ;  /* 0x000000081f1e7825 */ /* 0x000fca00078e0208 */
[----:B------:R-:W3:Y:S01]  /*0540*/  LDG.E.64 R24, desc[UR12][R30.64] ;  /* 0x0000000c1e187981 */ /* 0x000ee2000c1e1b00 */
[----:B------:R-:W-:Y:S01]  /*0550*/  BSSY.RECONVERGENT B2, `(.L_x_3) ;  /* 0x000001b000027945 */ /* 0x000fe20003800200 */
[----:B--2---:R-:W-:Y:S01]  /*0560*/  DADD R20, -R14, R16 ;  /* 0x000000000e147229 */ /* 0x004fe20000000110 */
[----:B------:R-:W-:Y:S01]  /*0570*/  IMAD.MOV.U32 R16, RZ, RZ, 0x0 ;  /* 0x00000000ff107424 */ /* 0x000fe200078e00ff */
[----:B------:R-:W-:Y:S01]  /*0580*/  MOV R17, 0x3fd80000 ;  /* 0x3fd8000000117802 */ /* 0x000fe20000000f00 */
[----:B---3--:R-:W-:-:S05]  /*0590*/  DADD R24, -R12, R24 ;  /* 0x000000000c187229 */ /* 0x008fca0000000118 */
[----:B------:R-:W-:-:S08]  /*05a0*/  DMUL R36, R20, R20 ;  /* 0x0000001414247228 */ /* 0x000fd00000000000 */
[----:B------:R-:W-:-:S06]  /*05b0*/  DFMA R36, R24, R24, R36 ;  /* 0x000000181824722b */ /* 0x000fcc0000000024 */
[----:B------:R-:W0:Y:S04]  /*05c0*/  MUFU.RSQ64H R29, R37 ;  /* 0x00000025001d7308 */ /* 0x000e280000001c00 */
[----:B------:R-:W-:-:S05]  /*05d0*/  VIADD R28, R37, 0xfcb00000 ;  /* 0xfcb00000251c7836 */ /* 0x000fca0000000000 */
[----:B------:R-:W-:Y:S01]  /*05e0*/  ISETP.GE.U32.AND P0, PT, R28, 0x7ca00000, PT ;  /* 0x7ca000001c00780c */ /* 0x000fe20003f06070 */
[----:B0-----:R-:W-:-:S08]  /*05f0*/  DMUL R18, R28, R28 ;  /* 0x0000001c1c127228 */ /* 0x001fd00000000000 */
[----:B------:R-:W-:-:S08]  /*0600*/  DFMA R18, R36, -R18, 1 ;  /* 0x3ff000002412742b */ /* 0x000fd00000000812 */
[----:B------:R-:W-:Y:S02]  /*0610*/  DFMA R16, R18, R16, 0.5 ;  /* 0x3fe000001210742b */ /* 0x000fe40000000010 */
[----:B------:R-:W-:-:S08]  /*0620*/  DMUL R18, R28, R18 ;  /* 0x000000121c127228 */ /* 0x000fd00000000000 */
[----:B------:R-:W-:-:S08]  /*0630*/  DFMA R16, R16, R18, R28 ;  /* 0x000000121010722b */ /* 0x000fd0000000001c */
[----:B------:R-:W-:Y:S02]  /*0640*/  DMUL R34, R36, R16 ;  /* 0x0000001024227228 */ /* 0x000fe40000000000 */
[----:B------:R-:W-:Y:S02]  /*0650*/  VIADD R31, R17, 0xfff00000 ;  /* 0xfff00000111f7836 */ /* 0x000fe40000000000 */
[----:B------:R-:W-:-:S04]  /*0660*/  IMAD.MOV.U32 R30, RZ, RZ, R16 ;  /* 0x000000ffff1e7224 */ /* 0x000fc800078e0010 */
[----:B------:R-:W-:-:S08]  /*0670*/  DFMA R32, R34, -R34, R36 ;  /* 0x800000222220722b */ /* 0x000fd00000000024 */
[----:B------:R-:W-:Y:S01]  /*0680*/  DFMA R38, R32, R30, R34 ;  /* 0x0000001e2026722b */ /* 0x000fe20000000022 */
[----:B------:R-:W-:Y:S10]  /*0690*/  @!P0 BRA `(.L_x_4) ;  /* 0x0000000000188947 */ /* 0x000ff40003800000 */
[----:B------:R-:W-:Y:S01]  /*06a0*/  MOV R0, R16 ;  /* 0x0000001000007202 */ /* 0x000fe20000000f00 */
[----:B------:R-:W-:Y:S01]  /*06b0*/  IMAD.MOV.U32 R29, RZ, RZ, R37 ;  /* 0x000000ffff1d7224 */ /* 0x000fe200078e0025 */
[----:B------:R-:W-:-:S07]  /*06c0*/  MOV R30, 0x6e0 ;  /* 0x000006e0001e7802 */ /* 0x000fce0000000f00 */
[----:B------:R-:W-:Y:S05]  /*06d0*/  CALL.REL.NOINC `($__internal_1_$__cuda_sm20_dsqrt_rn_f64_mediumpath_v1) ;  /* 0x0000004800f07944 */ /* 0x000fea0003c00000 */
[----:B------:R-:W-:Y:S01]  /*06e0*/  IMAD.MOV.U32 R38, RZ, RZ, R28 ;  /* 0x000000ffff267224 */ /* 0x000fe200078e001c */
[----:B------:R-:W-:-:S07]  /*06f0*/  MOV R39, R29 ;  /* 0x0000001d00277202 */ /* 0x000fce0000000f00 */
.L_x_4:
[----:B------:R-:W-:Y:S05]  /*0700*/  BSYNC.RECONVERGENT B2 ;  /* 0x0000000000027941 */ /* 0x000fea0003800200 */
.L_x_3:
[----:B------:R-:W-:-:S05]  /*0710*/  VIADD R0, R3, 0x2 ;  /* 0x0000000203007836 */ /* 0x000fca0000000000 */
[----:B------:R-:W-:-:S05]  /*0720*/  LOP3.LUT R31, R0, UR6, RZ, 0xc0, !PT ;  /* 0x00000006001f7c12 */ /* 0x000fca000f8ec0ff */
[----:B------:R-:W-:-:S05]  /*0730*/  IMAD.WIDE R32, R31, 0x8, R10 ;  /* 0x000000081f207825 */ /* 0x000fca00078e020a */
[----:B------:R-:W2:Y:S01]  /*0740*/  LDG.E.64 R16, desc[UR12][R32.64] ;  /* 0x0000000c20107981 */ /* 0x000ea2000c1e1b00 */
[----:B------:R-:W-:-:S05]  /*0750*/  IMAD.WIDE R30, R31, 0x8, R8 ;  /* 0x000000081f1e7825 */ /* 0x000fca00078e0208 */
[----:B------:R-:W3:Y:S01]  /*0760*/  LDG.E.64 R18, desc[UR12][R30.64] ;  /* 0x0000000c1e127981 */ /* 0x000ee2000c1e1b00 */
[-C--:B------:R-:W-:Y:S01]  /*0770*/  DMUL R24, R24, R38.reuse ;  /* 0x0000002618187228 */ /* 0x080fe20000000000 */
[----:B------:R-:W-:Y:S01]  /*0780*/  BSSY.RECONVERGENT B2, `(.L_x_5) ;  /* 0x000001e000027945 */ /* 0x000fe20003800200 */
[----:B------:R-:W-:-:S06]  /*0790*/  DMUL R38, R20, R38 ;  /* 0x0000002614267228 */ /* 0x000fcc0000000000 */
[----:B------:R-:W-:Y:S02]  /*07a0*/  DFMA R26, R24, 0.0009765625, R26 ;  /* 0x3f500000181a782b */ /* 0x000fe4000000001a */
[----:B------:R-:W-:Y:S02]  /*07b0*/  DFMA R22, R38, 0.0009765625, R22 ;  /* 0x3f5000002616782b */ /* 0x000fe40000000016 */
[----:B--2---:R-:W-:Y:S02]  /*07c0*/  DADD R16, -R14, R16 ;  /* 0x000000000e107229 */ /* 0x004fe40000000110 */
[----:B---3--:R-:W-:-:S06]  /*07d0*/  DADD R18, -R12, R18 ;  /* 0x000000000c127229 */ /* 0x008fcc0000000112 */
[----:B------:R-:W-:-:S08]  /*07e0*/  DMUL R36, R16, R16 ;  /* 0x0000001010247228 */ /* 0x000fd00000000000 */
[----:B------:R-:W-:-:S06]  /*07f0*/  DFMA R36, R18, R18, R36 ;  /* 0x000000121224722b */ /* 0x000fcc0000000024 */
[----:B------:R-:W0:Y:S04]  /*0800*/  MUFU.RSQ64H R29, R37 ;  /* 0x00000025001d7308 */ /* 0x000e280000001c00 */
[----:B------:R-:W-:-:S05]  /*0810*/  VIADD R28, R37, 0xfcb00000 ;  /* 0xfcb00000251c7836 */ /* 0x000fca0000000000 */
[----:B------:R-:W-:Y:S01]  /*0820*/  ISETP.GE.U32.AND P0, PT, R28, 0x7ca00000, PT ;  /* 0x7ca000001c00780c */ /* 0x000fe20003f06070 */
[----:B0-----:R-:W-:-:S08]  /*0830*/  DMUL R20, R28, R28 ;  /* 0x0000001c1c147228 */ /* 0x001fd00000000000 */
[----:B------:R-:W-:Y:S01]  /*0840*/  DFMA R24, R36, -R20, 1 ;  /* 0x3ff000002418742b */ /* 0x000fe20000000814 */
[----:B------:R-:W-:Y:S01]  /*0850*/  MOV R20, 0x0 ;  /* 0x0000000000147802 */ /* 0x000fe20000000f00 */
[----:B------:R-:W-:-:S06]  /*0860*/  IMAD.MOV.U32 R21, RZ, RZ, 0x3fd80000 ;  /* 0x3fd80000ff157424 */ /* 0x000fcc00078e00ff */
[----:B------:R-:W-:Y:S02]  /*0870*/  DFMA R20, R24, R20, 0.5 ;  /* 0x3fe000001814742b */ /* 0x000fe40000000014 */
[----:B------:R-:W-:-:S08]  /*0880*/  DMUL R24, R28, R24 ;  /* 0x000000181c187228 */ /* 0x000fd00000000000 */
[----:B------:R-:W-:-:S08]  /*0890*/  DFMA R20, R20, R24, R28 ;  /* 0x000000181414722b */ /* 0x000fd0000000001c */
[----:B------:R-:W-:Y:S02]  /*08a0*/  DMUL R34, R36, R20 ;  /* 0x0000001424227228 */ /* 0x000fe40000000000 */
[----:B------:R-:W-:Y:S01]  /*08b0*/  VIADD R31, R21, 0xfff00000 ;  /* 0xfff00000151f7836 */ /* 0x000fe20000000000 */
[----:B------:R-:W-:-:S05]  /*08c0*/  MOV R30, R20 ;  /* 0x00000014001e7202 */ /* 0x000fca0000000f00 */
[----:B------:R-:W-:-:S08]  /*08d0*/  DFMA R32, R34, -R34, R36 ;  /* 0x800000222220722b */ /* 0x000fd00000000024 */
[----:B------:R-:W-:Y:S01]  /*08e0*/  DFMA R38, R32, R30, R34 ;  /* 0x0000001e2026722b */ /* 0x000fe20000000022 */
[----:B------:R-:W-:Y:S10]  /*08f0*/  @!P0 BRA `(.L_x_6) ;  /* 0x0000000000188947 */ /* 0x000ff40003800000 */
[----:B------:R-:W-:Y:S01]  /*0900*/  IMAD.MOV.U32 R0, RZ, RZ, R20 ;  /* 0x000000ffff007224 */ /* 0x000fe200078e0014 */
[----:B------:R-:W-:Y:S01]  /*0910*/  MOV R30, 0x940 ;  /* 0x00000940001e7802 */ /* 0x000fe20000000f00 */
[----:B------:R-:W-:-:S07]  /*0920*/  IMAD.MOV.U32 R29, RZ, RZ, R37 ;  /* 0x000000ffff1d7224 */ /* 0x000fce00078e0025 */
[----:B------:R-:W-:Y:S05]  /*0930*/  CALL.REL.NOINC `($__internal_1_$__cuda_sm20_dsqrt_rn_f64_mediumpath_v1) ;  /* 0x0000004800587944 */ /* 0x000fea0003c00000 */
[----:B------:R-:W-:Y:S01]  /*0940*/  MOV R38, R28 ;  /* 0x0000001c00267202 */ /* 0x000fe20000000f00 */
[----:B------:R-:W-:-:S07]  /*0950*/  IMAD.MOV.U32 R39, RZ, RZ, R29 ;  /* 0x000000ffff277224 */ /* 0x000fce00078e001d */
.L_x_6:
[----:B------:R-:W-:Y:S05]  /*0960*/  BSYNC.RECONVERGENT B2 ;  /* 0x0000000000027941 */ /* 0x000fea0003800200 */
.L_x_5:
        /* <DEDUP_REMOVED lines=16> */
[----:B------:R-:W-:-:S04]  /*0a70*/  IADD3 R28, PT, PT, R37, -0x3500000, RZ ;  /* 0xfcb00000251c7810 */ /* 0x000fc80007ffe0ff */
[----:B------:R-:W-:Y:S02]  /*0a80*/  ISETP.GE.U32.AND P0, PT, R28, 0x7ca00000, PT ;  /* 0x7ca000001c00780c */ /* 0x000fe40003f06070 */
[----:B0-----:R-:W-:-:S08]  /*0a90*/  DMUL R16, R28, R28 ;  /* 0x0000001c1c107228 */ /* 0x001fd00000000000 */
[----:B------:R-:W-:Y:S01]  /*0aa0*/  DFMA R18, R36, -R16, 1 ;  /* 0x3ff000002412742b */ /* 0x000fe20000000810 */
[----:B------:R-:W-:Y:S02]  /*0ab0*/  IMAD.MOV.U32 R16, RZ, RZ, 0x0 ;  /* 0x00000000ff107424 */ /* 0x000fe400078e00ff */
[----:B------:R-:W-:-:S06]  /*0ac0*/  IMAD.MOV.U32 R17, RZ, RZ, 0x3fd80000 ;  /* 0x3fd80000ff117424 */ /* 0x000fcc00078e00ff */
[----:B------:R-:W-:Y:S02]  /*0ad0*/  DFMA R16, R18, R16, 0.5 ;  /* 0x3fe000001210742b */ /* 0x000fe40000000010 */
[----:B------:R-:W-:-:S08]  /*0ae0*/  DMUL R18, R28, R18 ;  /* 0x000000121c127228 */ /* 0x000fd00000000000 */
[----:B------:R-:W-:-:S08]  /*0af0*/  DFMA R16, R16, R18, R28 ;  /* 0x000000121010722b */ /* 0x000fd0000000001c */
[----:B------:R-:W-:Y:S02]  /*0b00*/  DMUL R34, R36, R16 ;  /* 0x0000001024227228 */ /* 0x000fe40000000000 */
[----:B------:R-:W-:Y:S01]  /*0b10*/  IADD3 R31, PT, PT, R17, -0x100000, RZ ;  /* 0xfff00000111f7810 */ /* 0x000fe20007ffe0ff */
[----:B------:R-:W-:-:S05]  /*0b20*/  IMAD.MOV.U32 R30, RZ, RZ, R16 ;  /* 0x000000ffff1e7224 */ /* 0x000fca00078e0010 */
[----:B------:R-:W-:-:S08]  /*0b30*/  DFMA R32, R34, -R34, R36 ;  /* 0x800000222220722b */ /* 0x000fd00000000024 */
[----:B------:R-:W-:Y:S01]  /*0b40*/  DFMA R38, R32, R30, R34 ;  /* 0x0000001e2026722b */ /* 0x000fe20000000022 */
[----:B------:R-:W-:Y:S10]  /*0b50*/  @!P0 BRA `(.L_x_8) ;  /* 0x0000000000188947 */ /* 0x000ff40003800000 */
[----:B------:R-:W-:Y:S01]  /*0b60*/  IMAD.MOV.U32 R0, RZ, RZ, R16 ;  /* 0x000000ffff007224 */ /* 0x000fe200078e0010 */
[----:B------:R-:W-:Y:S02]  /*0b70*/  MOV R29, R37 ;  /* 0x00000025001d7202 */ /* 0x000fe40000000f00 */
[----:B------:R-:W-:-:S07]  /*0b80*/  MOV R30, 0xba0 ;  /* 0x00000ba0001e7802 */ /* 0x000fce0000000f00 */
[----:B------:R-:W-:Y:S05]  /*0b90*/  CALL.REL.NOINC `($__internal_1_$__cuda_sm20_dsqrt_rn_f64_mediumpath_v1) ;  /* 0x0000004400c07944 */ /* 0x000fea0003c00000 */
[----:B------:R-:W-:Y:S02]  /*0ba0*/  IMAD.MOV.U32 R38, RZ, RZ, R28 ;  /* 0x000000ffff267224 */ /* 0x000fe400078e001c */
[----:B------:R-:W-:-:S07]  /*0bb0*/  IMAD.MOV.U32 R39, RZ, RZ, R29 ;  /* 0x000000ffff277224 */ /* 0x000fce00078e001d */
.L_x_8:
[----:B------:R-:W-:Y:S05]  /*0bc0*/  BSYNC.RECONVERGENT B2 ;  /* 0x0000000000027941 */ /* 0x000fea0003800200 */
.L_x_7:
[----:B------:R-:W-:-:S04]  /*0bd0*/  IADD3 R0, PT, PT, R3, 0x4, RZ ;  /* 0x0000000403007810 */ /* 0x000fc80007ffe0ff */
        /* <DEDUP_REMOVED lines=8> */
[----:B------:R-:W-:Y:S01]  /*0c60*/  DFMA R20, R24, 0.0009765625, R26 ;  /* 0x3f5000001814782b */ /* 0x000fe2000000001a */
[----:B------:R-:W-:Y:S01]  /*0c70*/  IMAD.MOV.U32 R24, RZ, RZ, 0x0 ;  /* 0x00000000ff187424 */ /* 0x000fe200078e00ff */
[----:B------:R-:W-:Y:S01]  /*0c80*/  MOV R25, 0x3fd80000 ;  /* 0x3fd8000000197802 */ /* 0x000fe20000000f00 */
        /* <DEDUP_REMOVED lines=25> */
.L_x_10:
[----:B------:R-:W-:Y:S05]  /*0e20*/  BSYNC.RECONVERGENT B2 ;  /* 0x0000000000027941 */ /* 0x000fea0003800200 */
.L_x_9:
        /* <DEDUP_REMOVED lines=37> */
.L_x_12:
[----:B------:R-:W-:Y:S05]  /*1080*/  BSYNC.RECONVERGENT B2 ;  /* 0x0000000000027941 */ /* 0x000fea0003800200 */
.L_x_11:
        /* <DEDUP_REMOVED lines=37> */
.L_x_14:
[----:B------:R-:W-:Y:S05]  /*12e0*/  BSYNC.RECONVERGENT B2 ;  /* 0x0000000000027941 */ /* 0x000fea0003800200 */
.L_x_13:
        /* <DEDUP_REMOVED lines=20> */
[----:B------:R-:W-:Y:S01]  /*1430*/  IMAD.MOV.U32 R16, RZ, RZ, 0x0 ;  /* 0x00000000ff107424 */ /* 0x000fe200078e00ff */
[----:B------:R-:W-:-:S06]  /*1440*/  MOV R17, 0x3fd80000 ;  /* 0x3fd8000000117802 */ /* 0x000fcc0000000f00 */
        /* <DEDUP_REMOVED lines=15> */
.L_x_16:
[----:B------:R-:W-:Y:S05]  /*1540*/  BSYNC.RECONVERGENT B2 ;  /* 0x0000000000027941 */ /* 0x000fea0003800200 */
.L_x_15:
        /* <DEDUP_REMOVED lines=10> */
[----:B------:R-:W-:Y:S01]  /*15f0*/  MOV R24, 0x0 ;  /* 0x0000000000187802 */ /* 0x000fe20000000f00 */
[----:B------:R-:W-:Y:S01]  /*1600*/  IMAD.MOV.U32 R25, RZ, RZ, 0x3fd80000 ;  /* 0x3fd80000ff197424 */ /* 0x000fe200078e00ff */
        /* <DEDUP_REMOVED lines=25> */
.L_x_18:
[----:B------:R-:W-:Y:S05]  /*17a0*/  BSYNC.RECONVERGENT B2 ;  /* 0x0000000000027941 */ /* 0x000fea0003800200 */
.L_x_17:
[----:B------:R-:W-:Y:S01]  /*17b0*/  VIADD R2, R2, 0x8 ;  /* 0x0000000802027836 */ /* 0x000fe20000000000 */
[-C--:B------:R-:W-:Y:S01]  /*17c0*/  DMUL R18, R18, R26.reuse ;  /* 0x0000001a12127228 */ /* 0x080fe20000000000 */
[----:B------:R-:W-:Y:S01]  /*17d0*/  IADD3 R4, PT, PT, R4, 0x8, RZ ;  /* 0x0000000804047810 */ /* 0x000fe20007ffe0ff */
[----:B------:R-:W-:Y:S02]  /*17e0*/  DMUL R16, R16, R26 ;  /* 0x0000001a10107228 */ /* 0x000fe40000000000 */
[----:B------:R-:W-:-:S04]  /*17f0*/  ISETP.NE.AND P0, PT, R2, RZ, PT ;  /* 0x000000ff0200720c */ /* 0x000fc80003f05270 */
[----:B------:R-:W-:Y:S02]  /*1800*/  DFMA R26, R18, 0.0009765625, R20 ;  /* 0x3f500000121a782b */ /* 0x000fe40000000014 */
[----:B------:R-:W-:-:S07]  /*1810*/  DFMA R22, R16, 0.0009765625, R22 ;  /* 0x3f5000001016782b */ /* 0x000fce0000000016 */
[----:B------:R-:W-:Y:S05]  /*1820*/  @P0 BRA `(.L_x_19) ;  /* 0xffffffec00300947 */ /* 0x000fea000383ffff */
[----:B------:R-:W-:-:S07]  /*1830*/  VIADD R4, R4, 0xfffffffd ;  /* 0xfffffffd04047836 */ /* 0x000fce0000000000 */
.L_x_2:
[----:B------:R-:W-:-:S09]  /*1840*/  ULOP3.LUT UP0, URZ, UR6, 0x7, URZ, 0xc0, !UPT ;  /* 0x0000000706ff7892 */ /* 0x000fd2000f80c0ff */
[----:B------:R-:W-:Y:S05]  /*1850*/  BRA.U !UP0, `(.L_x_20) ;  /* 0x0000001108507547 */ /* 0x000fea000b800000 */
[----:B------:R-:W-:-:S09]  /*1860*/  UISETP.GE.U32.AND UP0, UPT, UR4, 0x3, UPT ;  /* 0x000000030400788c */ /* 0x000fd2000bf06070 */
[----:B------:R-:W-:Y:S05]  /*1870*/  BRA.U !UP0, `(.L_x_21) ;  /* 0x0000000908647547 */ /* 0x000fea000b800000 */
[----:B------:R-:W-:-:S05]  /*1880*/  IMAD.IADD R2, R4, 0x1, R5 ;  /* 0x0000000104027824 */ /* 0x000fca00078e0205 */
[----:B------:R-:W-:-:S05]  /*1890*/  LOP3.LUT R17, R2, UR6, RZ, 0xc0, !PT ;  /* 0x0000000602117c12 */ /* 0x000fca000f8ec0ff */
[----:B------:R-:W-:-:S04]  /*18a0*/  IMAD.WIDE R18, R17, 0x8, R10 ;  /* 0x0000000811127825 */ /* 0x000fc800078e020a */
[----:B------:R-:W-:Y:S02]  /*18b0*/  IMAD.WIDE R16, R17, 0x8, R8 ;  /* 0x0000000811107825 */ /* 0x000fe400078e0208 */
[----:B------:R-:W2:Y:S04]  /*18c0*/  LDG.E.64 R18, desc[UR12][R18.64] ;  /* 0x0000000c12127981 */ /* 0x000ea8000c1e1b00 */
[----:B------:R-:W3:Y:S01]  /*18d0*/  LDG.E.64 R16, desc[UR12][R16.64] ;  /* 0x0000000c10107981 */ /* 0x000ee2000c1e1b00 */
[----:B------:R-:W-:Y:S01]  /*18e0*/  BSSY.RECONVERGENT B2, `(.L_x_22) ;  /* 0x000001b000027945 */ /* 0x000fe20003800200 */
[----:B--2---:R-:W-:Y:S01]  /*18f0*/  DADD R20, -R14, R18 ;  /* 0x000000000e147229 */ /* 0x004fe20000000112 */
[----:B------:R-:W-:Y:S01]  /*1900*/  IMAD.MOV.U32 R18, RZ, RZ, 0x0 ;  /* 0x00000000ff127424 */ /* 0x000fe200078e00ff */
[----:B---3--:R-:W-:Y:S01]  /*1910*/  DADD R24, -R12, R16 ;  /* 0x000000000c187229 */ /* 0x008fe20000000110 */
[----:B------:R-:W-:-:S05]  /*1920*/  IMAD.MOV.U32 R19, RZ, RZ, 0x3fd80000 ;  /* 0x3fd80000ff137424 */ /* 0x000fca00078e00ff */
[----:B------:R-:W-:-:S08]  /*1930*/  DMUL R36, R20, R20 ;  /* 0x0000001414247228 */ /* 0x000fd00000000000 */
[----:B------:R-:W-:-:S06]  /*1940*/  DFMA R36, R24, R24, R36 ;  /* 0x000000181824722b */ /* 0x000fcc0000000024 */
[----:B------:R-:W0:Y:S04]  /*1950*/  MUFU.RSQ64H R29, R37 ;  /* 0x00000025001d7308 */ /* 0x000e280000001c00 */
[----:B------:R-:W-:-:S04]  /*1960*/  IADD3 R28, PT, PT, R37, -0x3500000, RZ ;  /* 0xfcb00000251c7810 */ /* 0x000fc80007ffe0ff */
[----:B------:R-:W-:Y:S02]  /*1970*/  ISETP.GE.U32.AND P0, PT, R28, 0x7ca00000, PT ;  /* 0x7ca000001c00780c */ /* 0x000fe40003f06070 */
[----:B0-----:R-:W-:-:S08]  /*1980*/  DMUL R30, R28, R28 ;  /* 0x0000001c1c1e7228 */ /* 0x001fd00000000000 */
[----:B------:R-:W-:-:S08]  /*1990*/  DFMA R30, R36, -R30, 1 ;  /* 0x3ff00000241e742b */ /* 0x000fd0000000081e */
        /* <DEDUP_REMOVED lines=15> */
.L_x_23:
[----:B------:R-:W-:Y:S05]  /*1a90*/  BSYNC.RECONVERGENT B2 ;  /* 0x0000000000027941 */ /* 0x000fea0003800200 */
.L_x_22:
        /* <DEDUP_REMOVED lines=8> */
[----:B------:R-:W-:Y:S01]  /*1b20*/  DMUL R38, R20, R38 ;  /* 0x0000002614267228 */ /* 0x000fe20000000000 */
[----:B------:R-:W-:Y:S01]  /*1b30*/  IMAD.MOV.U32 R20, RZ, RZ, 0x0 ;  /* 0x00000000ff147424 */ /* 0x000fe200078e00ff */
[----:B------:R-:W-:-:S04]  /*1b40*/  MOV R21, 0x3fd80000 ;  /* 0x3fd8000000157802 */ /* 0x000fc80000000f00 */
        /* <DEDUP_REMOVED lines=26> */
.L_x_25:
[----:B------:R-:W-:Y:S05]  /*1cf0*/  BSYNC.RECONVERGENT B2 ;  /* 0x0000000000027941 */ /* 0x000fea0003800200 */
.L_x_24:
        /* <DEDUP_REMOVED lines=9> */
[----:B------:R-:W-:Y:S01]  /*1d90*/  MOV R16, 0x0 ;  /* 0x0000000000107802 */ /* 0x000fe20000000f00 */
[----:B------:R-:W-:-:S04]  /*1da0*/  IMAD.MOV.U32 R17, RZ, RZ, 0x3fd80000 ;  /* 0x3fd80000ff117424 */ /* 0x000fc800078e00ff */
        /* <DEDUP_REMOVED lines=26> */
.L_x_27:
[----:B------:R-:W-:Y:S05]  /*1f50*/  BSYNC.RECONVERGENT B2 ;  /* 0x0000000000027941 */ /* 0x000fea0003800200 */
.L_x_26:
        /* <DEDUP_REMOVED lines=9> */
[----:B------:R-:W-:Y:S02]  /*1ff0*/  IMAD.MOV.U32 R18, RZ, RZ, 0x0 ;  /* 0x00000000ff127424 */ /* 0x000fe400078e00ff */
[----:B------:R-:W-:-:S03]  /*2000*/  IMAD.MOV.U32 R19, RZ, RZ, 0x3fd80000 ;  /* 0x3fd80000ff137424 */ /* 0x000fc600078e00ff */
        /* <DEDUP_REMOVED lines=26> */
.L_x_29:
[----:B------:R-:W-:Y:S05]  /*21b0*/  BSYNC.RECONVERGENT B2 ;  /* 0x0000000000027941 */ /* 0x000fea0003800200 */
.L_x_28:
[-C--:B------:R-:W-:Y:S01]  /*21c0*/  DMUL R16, R16, R20.reuse ;  /* 0x0000001410107228 */ /* 0x080fe20000000000 */
[----:B------:R-:W-:Y:S01]  /*21d0*/  IADD3 R4, PT, PT, R4, 0x4, RZ ;  /* 0x0000000404047810 */ /* 0x000fe20007ffe0ff */
[----:B------:R-:W-:-:S06]  /*21e0*/  DMUL R2, R2, R20 ;  /* 0x0000001402027228 */ /* 0x000fcc0000000000 */
[----:B------:R-:W-:Y:S02]  /*21f0*/  DFMA R26, R16, 0.0009765625, R26 ;  /* 0x3f500000101a782b */ /* 0x000fe4000000001a */
[----:B------:R-:W-:-:S11]  /*2200*/  DFMA R22, R2, 0.0009765625, R24 ;  /* 0x3f5000000216782b */ /* 0x000fd60000000018 */
.L_x_21:
[----:B------:R-:W-:-:S09]  /*2210*/  ULOP3.LUT UP0, URZ, UR8, 0x3, URZ, 0xc0, !UPT ;  /* 0x0000000308ff7892 */ /* 0x000fd2000f80c0ff */
[----:B------:R-:W-:Y:S05]  /*2220*/  BRA.U !UP0, `(.L_x_20) ;  /* 0x0000000508dc7547 */ /* 0x000fea000b800000 */
[----:B------:R-:W-:-:S09]  /*2230*/  UISETP.NE.AND UP0, UPT, UR10, 0x1, UPT ;  /* 0x000000010a00788c */ /* 0x000fd2000bf05270 */
[----:B------:R-:W-:Y:S05]  /*2240*/  BRA.U !UP0, `(.L_x_30) ;  /* 0x0000000508347547 */ /* 0x000fea000b800000 */
[----:B------:R-:W-:-:S05]  /*2250*/  IMAD.IADD R2, R4, 0x1, R5 ;  /* 0x0000000104027824 */ /* 0x000fca00078e0205 */
[----:B------:R-:W-:-:S05]  /*2260*/  LOP3.LUT R21, R2, UR6, RZ, 0xc0, !PT ;  /* 0x0000000602157c12 */ /* 0x000fca000f8ec0ff */
[----:B------:R-:W-:-:S05]  /*2270*/  IMAD.WIDE R24, R21, 0x8, R10 ;  /* 0x0000000815187825 */ /* 0x000fca00078e020a */
[----:B------:R0:W2:Y:S01]  /*2280*/  LDG.E.64 R16, desc[UR12][R24.64] ;  /* 0x0000000c18107981 */ /* 0x0000a2000c1e1b00 */
[----:B------:R-:W-:-:S05]  /*2290*/  IMAD.WIDE R20, R21, 0x8, R8 ;  /* 0x0000000815147825 */ /* 0x000fca00078e0208 */
[----:B------:R-:W3:Y:S01]  /*22a0*/  LDG.E.64 R18, desc[UR12][R20.64] ;  /* 0x0000000c14127981 */ /* 0x000ee2000c1e1b00 */
[----:B------:R-:W-:Y:S01]  /*22b0*/  BSSY.RECONVERGENT B2, `(.L_x_31) ;  /* 0x000001b000027945 */ /* 0x000fe20003800200 */
[----:B0-----:R-:W-:Y:S01]  /*22c0*/  MOV R24, 0x0 ;  /* 0x0000000000187802 */ /* 0x001fe20000000f00 */
[----:B------:R-:W-:Y:S01]  /*22d0*/  IMAD.MOV.U32 R25, RZ, RZ, 0x3fd80000 ;  /* 0x3fd80000ff197424 */ /* 0x000fe200078e00ff */
        /* <DEDUP_REMOVED lines=24> */
.L_x_32:
[----:B------:R-:W-:Y:S05]  /*2460*/  BSYNC.RECONVERGENT B2 ;  /* 0x0000000000027941 */ /* 0x000fea0003800200 */
.L_x_31:
        /* <DEDUP_REMOVED lines=37> */
.L_x_34:
[----:B------:R-:W-:Y:S05]  /*26c0*/  BSYNC.RECONVERGENT B2 ;  /* 0x0000000000027941 */ /* 0x000fea0003800200 */
.L_x_33:
[-C--:B------:R-:W-:Y:S01]  /*26d0*/  DMUL R20, R20, R18.reuse ;  /* 0x0000001214147228 */ /* 0x080fe20000000000 */
[----:B------:R-:W-:Y:S01]  /*26e0*/  IADD3 R4, PT, PT, R4, 0x2, RZ ;  /* 0x0000000204047810 */ /* 0x000fe20007ffe0ff */
[----:B------:R-:W-:-:S06]  /*26f0*/  DMUL R2, R2, R18 ;  /* 0x0000001202027228 */ /* 0x000fcc0000000000 */
[----:B------:R-:W-:Y:S02]  /*2700*/  DFMA R26, R20, 0.0009765625, R26 ;  /* 0x3f500000141a782b */ /* 0x000fe4000000001a */
[----:B------:R-:W-:-:S11]  /*2710*/  DFMA R22, R2, 0.0009765625, R22 ;  /* 0x3f5000000216782b */ /* 0x000fd60000000016 */
.L_x_30:
[----:B------:R-:W-:-:S09]  /*2720*/  ULOP3.LUT UP0, URZ, UR9, 0x1, URZ, 0xc0, !UPT ;  /* 0x0000000109ff7892 */ /* 0x000fd2000f80c0ff */
        /* <DEDUP_REMOVED lines=9> */
[----:B------:R-:W-:Y:S01]  /*27c0*/  MOV R10, 0x0 ;  /* 0x00000000000a7802 */ /* 0x000fe20000000f00 */
[----:B------:R-:W-:Y:S01]  /*27d0*/  IMAD.MOV.U32 R11, RZ, RZ, 0x3fd80000 ;  /* 0x3fd80000ff0b7424 */ /* 0x000fe200078e00ff */
        /* <DEDUP_REMOVED lines=23> */
.L_x_36:
[----:B------:R-:W-:Y:S05]  /*2950*/  BSYNC.RECONVERGENT B2 ;  /* 0x0000000000027941 */ /* 0x000fea0003800200 */
.L_x_35:
[-C--:B------:R-:W-:Y:S02]  /*2960*/  DMUL R12, R12, R2.reuse ;  /* 0x000000020c0c7228 */ /* 0x080fe40000000000 */
[----:B------:R-:W-:-:S06]  /*2970*/  DMUL R2, R14, R2 ;  /* 0x000000020e027228 */ /* 0x000fcc0000000000 */
[----:B------:R-:W-:Y:S02]  /*2980*/  DFMA R26, R12, 0.0009765625, R26 ;  /* 0x3f5000000c1a782b */ /* 0x000fe4000000001a */
[----:B------:R-:W-:-:S11]  /*2990*/  DFMA R22, R2, 0.0009765625, R22 ;  /* 0x3f5000000216782b */ /* 0x000fd60000000016 */
.L_x_20:
[----:B------:R-:W0:Y:S02]  /*29a0*/  LDC.64 R20, c[0x4][0x20] ;  /* 0x01000800ff147b82 */ /* 0x000e240000000a00 */
[----:B0-----:R-:W-:-:S05]  /*29b0*/  IMAD.WIDE R20, R5, 0x8, R20 ;  /* 0x0000000805147825 */ /* 0x001fca00078e0214 */
[----:B------:R-:W2:Y:S01]  /*29c0*/  LDG.E.64 R12, desc[UR12][R20.64] ;  /* 0x0000000c140c7981 */ /* 0x000ea2000c1e1b00 */
[----:B------:R-:W-:Y:S01]  /*29d0*/  IMAD.MOV.U32 R2, RZ, RZ, 0x1 ;  /* 0x00000001ff027424 */ /* 0x000fe200078e00ff */
[----:B------:R-:W-:Y:S01]  /*29e0*/  FSETP.GEU.AND P1, PT, |R27|, 6.5827683646048100446e-37, PT ;  /* 0x036000001b00780b */ /* 0x000fe20003f2e200 */
[----:B------:R-:W-:Y:S01]  /*29f0*/  BSSY.RECONVERGENT B2, `(.L_x_37) ;  /* 0x0000013000027945 */ /* 0x000fe20003800200 */
[----:B--2---:R-:W0:Y:S03]  /*2a00*/  MUFU.RCP64H R3, R13 ;  /* 0x0000000d00037308 */ /* 0x004e260000001800 */
[----:B0-----:R-:W-:-:S08]  /*2a10*/  DFMA R8, -R12, R2, 1 ;  /* 0x3ff000000c08742b */ /* 0x001fd00000000102 */
[----:B------:R-:W-:-:S08]  /*2a20*/  DFMA R8, R8, R8, R8 ;  /* 0x000000080808722b */ /* 0x000fd00000000008 */
[----:B------:R-:W-:-:S08]  /*2a30*/  DFMA R8, R2, R8, R2 ;  /* 0x000000080208722b */ /* 0x000fd00000000002 */
[----:B------:R-:W-:-:S08]  /*2a40*/  DFMA R2, -R12, R8, 1 ;  /* 0x3ff000000c02742b */ /* 0x000fd00000000108 */
[----:B------:R-:W-:-:S08]  /*2a50*/  DFMA R2, R8, R2, R8 ;  /* 0x000000020802722b */ /* 0x000fd00000000008 */
[----:B------:R-:W-:-:S08]  /*2a60*/  DMUL R8, R2, R26 ;  /* 0x0000001a02087228 */ /* 0x000fd00000000000 */
[----:B------:R-:W-:-:S08]  /*2a70*/  DFMA R10, -R12, R8, R26 ;  /* 0x000000080c0a722b */ /* 0x000fd0000000011a */
[----:B------:R-:W-:-:S10]  /*2a80*/  DFMA R2, R2, R10, R8 ;  /* 0x0000000a0202722b */ /* 0x000fd40000000008 */
[----:B------:R-:W-:-:S05]  /*2a90*/  FFMA R0, RZ, R13, R3 ;  /* 0x0000000dff007223 */ /* 0x000fca0000000003 */
[----:B------:R-:W-:-:S13]  /*2aa0*/  FSETP.GT.AND P0, PT, |R0|, 1.469367938527859385e-39, PT ;  /* 0x001000000000780b */ /* 0x000fda0003f04200 */
[----:B------:R-:W-:Y:S05]  /*2ab0*/  @P0 BRA P1, `(.L_x_38) ;  /* 0x0000000000180947 */ /* 0x000fea0000800000 */
[----:B------:R-:W-:Y:S01]  /*2ac0*/  MOV R14, R26 ;  /* 0x0000001a000e7202 */ /* 0x000fe20000000f00 */
[----:B------:R-:W-:Y:S01]  /*2ad0*/  IMAD.MOV.U32 R15, RZ, RZ, R27 ;  /* 0x000000ffff0f7224 */ /* 0x000fe200078e001b */
[----:B------:R-:W-:-:S07]  /*2ae0*/  MOV R0, 0x2b00 ;  /* 0x00002b0000007802 */ /* 0x000fce0000000f00 */
[----:B------:R-:W-:Y:S05]  /*2af0*/  CALL.REL.NOINC `($__internal_0_$__cuda_sm20_div_rn_f64_full) ;  /* 0x00000020007c7944 */ /* 0x000fea0003c00000 */
[----:B------:R-:W-:Y:S01]  /*2b00*/  IMAD.MOV.U32 R2, RZ, RZ, R30 ;  /* 0x000000ffff027224 */ /* 0x000fe200078e001e */
[----:B------:R-:W-:-:S07]  /*2b10*/  MOV R3, R31 ;  /* 0x0000001f00037202 */ /* 0x000fce0000000f00 */
.L_x_38:
[----:B------:R-:W-:Y:S05]  /*2b20*/  BSYNC.RECONVERGENT B2 ;  /* 0x0000000000027941 */ /* 0x000fea0003800200 */
.L_x_37:
[----:B------:R-:W0:Y:S02]  /*2b30*/  LDC.64 R8, c[0x4][0x10] ;  /* 0x01000400ff087b82 */ /* 0x000e240000000a00 */
[----:B0-----:R-:W2:Y:S02]  /*2b40*/  LDG.E.64 R8, desc[UR12][R8.64] ;  /* 0x0000000c08087981 */ /* 0x001ea4000c1e1b00 */
[----:B--2---:R-:W-:-:S05]  /*2b50*/  IMAD.WIDE R10, R5, 0x8, R8 ;  /* 0x00000008050a7825 */ /* 0x004fca00078e0208 */
[----:B------:R-:W2:Y:S02]  /*2b60*/  LDG.E.64 R12, desc[UR12][R10.64] ;  /* 0x0000000c0a0c7981 */ /* 0x000ea4000c1e1b00 */
[----:B--2---:R-:W-:-:S07]  /*2b70*/  DADD R12, R12, R2 ;  /* 0x000000000c0c7229 */ /* 0x004fce0000000002 */
[----:B------:R0:W-:Y:S04]  /*2b80*/  STG.E.64 desc[UR12][R10.64], R12 ;  /* 0x0000000c0a007986 */ /* 0x0001e8000c101b0c */
[----:B0-----:R-:W2:Y:S01]  /*2b90*/  LDG.E.64 R12, desc[UR12][R20.64] ;  /* 0x0000000c140c7981 */ /* 0x001ea2000c1e1b00 */
        /* <DEDUP_REMOVED lines=15> */
[----:B------:R-:W-:Y:S01]  /*2c90*/  IMAD.MOV.U32 R14, RZ, RZ, R22 ;  /* 0x000000ffff0e7224 */ /* 0x000fe200078e0016 */
[----:B------:R-:W-:Y:S02]  /*2ca0*/  MOV R15, R23 ;  /* 0x00000017000f7202 */ /* 0x000fe40000000f00 */
[----:B------:R-:W-:-:S07]  /*2cb0*/  MOV R0, 0x2cd0 ;  /* 0x00002cd000007802 */ /* 0x000fce0000000f00 */
[----:B------:R-:W-:Y:S05]  /*2cc0*/  CALL.REL.NOINC `($__internal_0_$__cuda_sm20_div_rn_f64_full) ;  /* 0x0000002000087944 */ /* 0x000fea0003c00000 */
[----:B------:R-:W-:Y:S02]  /*2cd0*/  IMAD.MOV.U32 R2, RZ, RZ, R30 ;  /* 0x000000ffff027224 */ /* 0x000fe400078e001e */
[----:B------:R-:W-:-:S07]  /*2ce0*/  IMAD.MOV.U32 R3, RZ, RZ, R31 ;  /* 0x000000ffff037224 */ /* 0x000fce00078e001f */
.L_x_40:
[----:B------:R-:W-:Y:S05]  /*2cf0*/  BSYNC.RECONVERGENT B2 ;  /* 0x0000000000027941 */ /* 0x000fea0003800200 */
.L_x_39:
[----:B------:R-:W0:Y:S02]  /*2d00*/  LDC.64 R8, c[0x4][0x18] ;  /* 0x01000600ff087b82 */ /* 0x000e240000000a00 */
[----:B0-----:R-:W2:Y:S02]  /*2d10*/  LDG.E.64 R8, desc[UR12][R8.64] ;  /* 0x0000000c08087981 */ /* 0x001ea4000c1e1b00 */
[----:B--2---:R-:W-:-:S05]  /*2d20*/  IMAD.WIDE R10, R5, 0x8, R8 ;  /* 0x00000008050a7825 */ /* 0x004fca00078e0208 */
[----:B------:R-:W2:Y:S01]  /*2d30*/  LDG.E.64 R12, desc[UR12][R10.64] ;  /* 0x0000000c0a0c7981 */ /* 0x000ea2000c1e1b00 */
[----:B------:R-:W-:-:S04]  /*2d40*/  IADD3 R5, PT, PT, R5, 0x1, RZ ;  /* 0x0000000105057810 */ /* 0x000fc80007ffe0ff */
[----:B------:R-:W-:Y:S01]  /*2d50*/  ISETP.GE.AND P0, PT, R5, R6, PT ;  /* 0x000000060500720c */ /* 0x000fe20003f06270 */
[----:B--2---:R-:W-:-:S07]  /*2d60*/  DADD R12, R12, R2 ;  /* 0x000000000c0c7229 */ /* 0x004fce0000000002 */
[----:B------:R0:W-:Y:S05]  /*2d70*/  STG.E.64 desc[UR12][R10.64], R12 ;  /* 0x0000000c0a007986 */ /* 0x0001ea000c101b0c */
[----:B------:R-:W-:Y:S05]  /*2d80*/  @!P0 BRA `(.L_x_41) ;  /* 0xffffffd400808947 */ /* 0x000fea000383ffff */
[----:B------:R-:W-:Y:S05]  /*2d90*/  BSYNC.RECONVERGENT B0 ;  /* 0x0000000000007941 */ /* 0x000fea0003800200 */
.L_x_1:
[----:B------:R-:W-:Y:S05]  /*2da0*/  BRA `(.L_x_42) ;  /* 0x0000001400dc7947 */ /* 0x000fea0003800000 */
.L_x_0:
[----:B------:R-:W-:Y:S01]  /*2db0*/  VIADDMNMX R26, R7, 0x1, R6, !PT ;  /* 0x00000001071a7846 */ /* 0x000fe20007800106 */
[----:B------:R-:W-:Y:S01]  /*2dc0*/  BSSY.RECONVERGENT B0, `(.L_x_43) ;  /* 0x0000053000007945 */ /* 0x000fe20003800200 */
[----:B------:R-:W-:-:S03]  /*2dd0*/  IMAD.MOV.U32 R5, RZ, RZ, R7 ;  /* 0x000000ffff057224 */ /* 0x000fc600078e0007 */
[----:B------:R-:W-:-:S05]  /*2de0*/  IMAD.IADD R27, R26, 0x1, -R7 ;  /* 0x000000011a1b7824 */ /* 0x000fca00078e0a07 */
[----:B------:R-:W-:-:S13]  /*2df0*/  LOP3.LUT P0, R27, R27, 0x3, RZ, 0xc0, !PT ;  /* 0x000000031b1b7812 */ /* 0x000fda000780c0ff */
[----:B------:R-:W-:Y:S05]  /*2e00*/  @!P0 BRA `(.L_x_44) ;  /* 0x0000000400388947 */ /* 0x000fea0003800000 */
[----:B------:R-:W0:Y:S01]  /*2e10*/  LDC.64 R20, c[0x4][0x20] ;  /* 0x01000800ff147b82 */ /* 0x000e220000000a00 */
[----:B------:R-:W-:Y:S01]  /*2e20*/  MOV R28, RZ ;  /* 0x000000ff001c7202 */ /* 0x000fe20000000f00 */
[----:B------:R-:W-:-:S07]  /*2e30*/  IMAD.MOV.U32 R5, RZ, RZ, R7 ;  /* 0x000000ffff057224 */ /* 0x000fce00078e0007 */
.L_x_49:
[----:B-1----:R-:W1:Y:S02]  /*2e40*/  LDC.64 R14, c[0x4][RZ] ;  /* 0x01000000ff0e7b82 */ /* 0x002e640000000a00 */
[----:B-1----:R-:W2:Y:S06]  /*2e50*/  LDG.E.64 R2, desc[UR12][R14.64] ;  /* 0x0000000c0e027981 */ /* 0x002eac000c1e1b00 */
[----:B------:R-:W1:Y:S02]  /*2e60*/  LDC.64 R16, c[0x4][0x8] ;  /* 0x01000200ff107b82 */ /* 0x000e640000000a00 */
[----:B-1----:R-:W3:Y:S01]  /*2e70*/  LDG.E.64 R8, desc[UR12][R16.64] ;  /* 0x0000000c10087981 */ /* 0x002ee2000c1e1b00 */
[----:B0-----:R-:W-:-:S05]  /*2e80*/  IMAD.WIDE R22, R5, 0x8, R20 ;  /* 0x0000000805167825 */ /* 0x001fca00078e0214 */
[----:B------:R-:W4:Y:S01]  /*2e90*/  LDG.E.64 R12, desc[UR12][R22.64] ;  /* 0x0000000c160c7981 */ /* 0x000f22000c1e1b00 */
[----:B--2---:R-:W-:-:S06]  /*2ea0*/  IMAD.WIDE R2, R5, 0x8, R2 ;  /* 0x0000000805027825 */ /* 0x004fcc00078e0202 */
[----:B------:R-:W2:Y:S01]  /*2eb0*/  LDG.E.64 R2, desc[UR12][R2.64] ;  /* 0x0000000c02027981 */ /* 0x000ea2000c1e1b00 */
[----:B---3--:R-:W-:-:S06]  /*2ec0*/  IMAD.WIDE R24, R5, 0x8, R8 ;  /* 0x0000000805187825 */ /* 0x008fcc00078e0208 */
[----:B------:R-:W3:Y:S01]  /*2ed0*/  LDG.E.64 R24, desc[UR12][R24.64] ;  /* 0x0000000c18187981 */ /* 0x000ee2000c1e1b00 */
[----:B----4-:R-:W0:Y:S01]  /*2ee0*/  MUFU.RCP64H R11, R13 ;  /* 0x0000000d000b7308 */ /* 0x010e220000001800 */
[----:B------:R-:W-:Y:S01]  /*2ef0*/  IMAD.MOV.U32 R10, RZ, RZ, 0x1 ;  /* 0x00000001ff0a7424 */ /* 0x000fe200078e00ff */
[----:B------:R-:W-:Y:S05]  /*2f00*/  BSSY.RECONVERGENT B2, `(.L_x_45) ;  /* 0x0000017000027945 */ /* 0x000fea0003800200 */
[----:B0-----:R-:W-:-:S08]  /*2f10*/  DFMA R8, -R12, R10, 1 ;  /* 0x3ff000000c08742b */ /* 0x001fd0000000010a */
[----:B------:R-:W-:-:S08]  /*2f20*/  DFMA R14, R8, R8, R8 ;  /* 0x00000008080e722b */ /* 0x000fd00000000008 */
[----:B------:R-:W-:-:S08]  /*2f30*/  DFMA R10, R10, R14, R10 ;  /* 0x0000000e0a0a722b */ /* 0x000fd0000000000a */
[----:B------:R-:W-:-:S08]  /*2f40*/  DFMA R16, -R12, R10, 1 ;  /* 0x3ff000000c10742b */ /* 0x000fd0000000010a */
[----:B------:R-:W-:Y:S02]  /*2f50*/  DFMA R16, R10, R16, R10 ;  /* 0x000000100a10722b */ /* 0x000fe4000000000a */
[----:B--2---:R-:W-:-:S08]  /*2f60*/  DMUL R8, R2, R2 ;  /* 0x0000000202087228 */ /* 0x004fd00000000000 */
[----:B------:R-:W-:-:S08]  /*2f70*/  DMUL R8, R8, 0.001953125 ;  /* 0x3f60000008087828 */ /* 0x000fd00000000000 */
[----:B------:R-:W-:-:S08]  /*2f80*/  DMUL R14, R2, R8 ;  /* 0x00000008020e7228 */ /* 0x000fd00000000000 */
[----:B------:R-:W-:Y:S02]  /*2f90*/  DMUL R2, R14, R16 ;  /* 0x000000100e027228 */ /* 0x000fe40000000000 */
[----:B------:R-:W-:-:S06]  /*2fa0*/  FSETP.GEU.AND P1, PT, |R15|, 6.5827683646048100446e-37, PT ;  /* 0x036000000f00780b */ /* 0x000fcc0003f2e200 */
[----:B------:R-:W-:-:S08]  /*2fb0*/  DFMA R8, -R12, R2, R14 ;  /* 0x000000020c08722b */ /* 0x000fd0000000010e */
[----:B------:R-:W-:Y:S02]  /*2fc0*/  DFMA R2, R16, R8, R2 ;  /* 0x000000081002722b */ /* 0x000fe40000000002 */
[----:B---3--:R-:W-:-:S08]  /*2fd0*/  DMUL R8, R24, R24 ;  /* 0x0000001818087228 */ /* 0x008fd00000000000 */
[----:B------:R-:W-:Y:S01]  /*2fe0*/  FFMA R0, RZ, R13, R3 ;  /* 0x0000000dff007223 */ /* 0x000fe20000000003 */
[----:B------:R-:W-:-:S04]  /*2ff0*/  DMUL R8, R8, 0.001953125 ;  /* 0x3f60000008087828 */ /* 0x000fc80000000000 */
[----:B------:R-:W-:-:S04]  /*3000*/  FSETP.GT.AND P0, PT, |R0|, 1.469367938527859385e-39, PT ;  /* 0x001000000000780b */ /* 0x000fc80003f04200 */
[----:B------:R-:W-:-:S09]  /*3010*/  DMUL R24, R24, R8 ;  /* 0x0000000818187228 */ /* 0x000fd20000000000 */
[----:B------:R-:W-:Y:S05]  /*3020*/  @P0 BRA P1, `(.L_x_46) ;  /* 0x0000000000100947 */ /* 0x000fea0000800000 */
[----:B------:R-:W-:-:S07]  /*3030*/  MOV R0, 0x3050 ;  /* 0x0000305000007802 */ /* 0x000fce0000000f00 */
[----:B------:R-:W-:Y:S05]  /*3040*/  CALL.REL.NOINC `($__internal_0_$__cuda_sm20_div_rn_f64_full) ;  /* 0x0000001c00287944 */ /* 0x000fea0003c00000 */
[----:B------:R-:W-:Y:S01]  /*3050*/  MOV R2, R30 ;  /* 0x0000001e00027202 */ /* 0x000fe20000000f00 */
[----:B------:R-:W-:-:S07]  /*3060*/  IMAD.MOV.U32 R3, RZ, RZ, R31 ;  /* 0x000000ffff037224 */ /* 0x000fce00078e001f */
.L_x_46:
[----:B------:R-:W-:Y:S05]  /*3070*/  BSYNC.RECONVERGENT B2 ;  /* 0x0000000000027941 */ /* 0x000fea0003800200 */
.L_x_45:
[----:B------:R-:W0:Y:S02]  /*3080*/  LDC.64 R16, c[0x4][0x10] ;  /* 0x01000400ff107b82 */ /* 0x000e240000000a00 */
[----:B0-----:R-:W2:Y:S02]  /*3090*/  LDG.E.64 R8, desc[UR12][R16.64] ;  /* 0x0000000c10087981 */ /* 0x001ea4000c1e1b00 */
[----:B--2---:R-:W-:-:S05]  /*30a0*/  IMAD.WIDE R8, R5, 0x8, R8 ;  /* 0x0000000805087825 */ /* 0x004fca00078e0208 */
[----:B------:R-:W2:Y:S02]  /*30b0*/  LDG.E.64 R10, desc[UR12][R8.64] ;  /* 0x0000000c080a7981 */ /* 0x000ea4000c1e1b00 */
[----:B--2---:R-:W-:-:S07]  /*30c0*/  DADD R10, R10, -R2 ;  /* 0x000000000a0a7229 */ /* 0x004fce0000000802 */
[----:B------:R0:W-:Y:S04]  /*30d0*/  STG.E.64 desc[UR12][R8.64], R10 ;  /* 0x0000000a08007986 */ /* 0x0001e8000c101b0c */
[----:B------:R-:W2:Y:S01]  /*30e0*/  LDG.E.64 R12, desc[UR12][R22.64] ;  /* 0x0000000c160c7981 */ /* 0x000ea2000c1e1b00 */
[----:B------:R-:W-:Y:S01]  /*30f0*/  IMAD.MOV.U32 R2, RZ, RZ, 0x1 ;  /* 0x00000001ff027424 */ /* 0x000fe200078e00ff */
[----:B------:R-:W-:Y:S01]  /*3100*/  FSETP.GEU.AND P1, PT, |R25|, 6.5827683646048100446e-37, PT ;  /* 0x036000001900780b */ /* 0x000fe20003f2e200 */
[----:B------:R-:W-:Y:S01]  /*3110*/  BSSY.RECONVERGENT B2, `(.L_x_47) ;  /* 0x0000013000027945 */ /* 0x000fe20003800200 */
[----:B--2---:R-:W1:Y:S03]  /*3120*/  MUFU.RCP64H R3, R13 ;  /* 0x0000000d00037308 */ /* 0x004e660000001800 */
[----:B-1----:R-:W-:-:S08]  /*3130*/  DFMA R14, -R12, R2, 1 ;  /* 0x3ff000000c0e742b */ /* 0x002fd00000000102 */
        /* <DEDUP_REMOVED lines=9> */
[----:B0-----:R-:W-:Y:S05]  /*31d0*/  @P0 BRA P1, `(.L_x_48) ;  /* 0x0000000000180947 */ /* 0x001fea0000800000 */
[----:B------:R-:W-:Y:S01]  /*31e0*/  MOV R14, R24 ;  /* 0x00000018000e7202 */ /* 0x000fe20000000f00 */
[----:B------:R-:W-:Y:S01]  /*31f0*/  IMAD.MOV.U32 R15, RZ, RZ, R25 ;  /* 0x000000ffff0f7224 */ /* 0x000fe200078e0019 */
[----:B------:R-:W-:-:S07]  /*3200*/  MOV R0, 0x3220 ;  /* 0x0000322000007802 */ /* 0x000fce0000000f00 */
[----:B------:R-:W-:Y:S05]  /*3210*/  CALL.REL.NOINC `($__internal_0_$__cuda_sm20_div_rn_f64_full) ;  /* 0x0000001800b47944 */ /* 0x000fea0003c00000 */
[----:B------:R-:W-:Y:S01]  /*3220*/  IMAD.MOV.U32 R2, RZ, RZ, R30 ;  /* 0x000000ffff027224 */ /* 0x000fe200078e001e */
[----:B------:R-:W-:-:S07]  /*3230*/  MOV R3, R31 ;  /* 0x0000001f00037202 */ /* 0x000fce0000000f00 */
.L_x_48:
[----:B------:R-:W-:Y:S05]  /*3240*/  BSYNC.RECONVERGENT B2 ;  /* 0x0000000000027941 */ /* 0x000fea0003800200 */
.L_x_47:
[----:B------:R-:W0:Y:S02]  /*3250*/  LDC.64 R12, c[0x4][0x18] ;  /* 0x01000600ff0c7b82 */ /* 0x000e240000000a00 */
[----:B0-----:R-:W2:Y:S02]  /*3260*/  LDG.E.64 R8, desc[UR12][R12.64] ;  /* 0x0000000c0c087981 */ /* 0x001ea4000c1e1b00 */
[----:B--2---:R-:W-:-:S05]  /*3270*/  IMAD.WIDE R8, R5, 0x8, R8 ;  /* 0x0000000805087825 */ /* 0x004fca00078e0208 */
[----:B------:R-:W2:Y:S01]  /*3280*/  LDG.E.64 R10, desc[UR12][R8.64] ;  /* 0x0000000c080a7981 */ /* 0x000ea2000c1e1b00 */
[----:B------:R-:W-:Y:S02]  /*3290*/  VIADD R28, R28, 0x1 ;  /* 0x000000011c1c7836 */ /* 0x000fe40000000000 */
[----:B------:R-:W-:-:S03]  /*32a0*/  VIADD R5, R5, 0x1 ;  /* 0x0000000105057836 */ /* 0x000fc60000000000 */
[----:B------:R-:W-:Y:S01]  /*32b0*/  ISETP.NE.AND P0, PT, R28, R27, PT ;  /* 0x0000001b1c00720c */ /* 0x000fe20003f05270 */
[----:B--2---:R-:W-:-:S07]  /*32c0*/  DADD R10, R10, -R2 ;  /* 0x000000000a0a7229 */ /* 0x004fce0000000802 */
[----:B------:R1:W-:Y:S05]  /*32d0*/  STG.E.64 desc[UR12][R8.64], R10 ;  /* 0x0000000a08007986 */ /* 0x0003ea000c101b0c */
[----:B------:R-:W-:Y:S05]  /*32e0*/  @P0 BRA `(.L_x_49) ;  /* 0xfffffff800d40947 */ /* 0x000fea000383ffff */
.L_x_44:
[----:B------:R-:W-:Y:S05]  /*32f0*/  BSYNC.RECONVERGENT B0 ;  /* 0x0000000000007941 */ /* 0x000fea0003800200 */
.L_x_43:
[----:B------:R-:W0:Y:S01]  /*3300*/  LDC.64 R22, c[0x4][0x20] ;  /* 0x01000800ff167b82 */ /* 0x000e220000000a00 */
[----:B------:R-:W-:Y:S01]  /*3310*/  IADD3 R26, PT, PT, R7, -R26, RZ ;  /* 0x8000001a071a7210 */ /* 0x000fe20007ffe0ff */
[----:B------:R-:W-:Y:S03]  /*3320*/  BSSY.RECONVERGENT B0, `(.L_x_42) ;  /* 0x000011f000007945 */ /* 0x000fe60003800200 */
[----:B------:R-:W-:-:S13]  /*3330*/  ISETP.GT.U32.AND P0, PT, R26, -0x4, PT ;  /* 0xfffffffc1a00780c */ /* 0x000fda0003f04070 */
[----:B------:R-:W-:Y:S05]  /*3340*/  @P0 BRA `(.L_x_50) ;  /* 0x0000001000700947 */ /* 0x000fea0003800000 */
.L_x_67:
[----:B--2---:R-:W2:Y:S02]  /*3350*/  LDC.64 R14, c[0x4][RZ] ;  /* 0x01000000ff0e7b82 */ /* 0x004ea40000000a00 */
[----:B--2---:R-:W2:Y:S06]  /*3360*/  LDG.E.64 R2, desc[UR12][R14.64] ;  /* 0x0000000c0e027981 */ /* 0x004eac000c1e1b00 */
        /* <DEDUP_REMOVED lines=31> */
[----:B------:R-:W-:Y:S01]  /*3560*/  IMAD.MOV.U32 R2, RZ, RZ, R30 ;  /* 0x000000ffff027224 */ /* 0x000fe200078e001e */
[----:B------:R-:W-:-:S07]  /*3570*/  MOV R3, R31 ;  /* 0x0000001f00037202 */ /* 0x000fce0000000f00 */
.L_x_52:
[----:B------:R-:W-:Y:S05]  /*3580*/  BSYNC.RECONVERGENT B2 ;  /* 0x0000000000027941 */ /* 0x000fea0003800200 */
.L_x_51:
        /* <DEDUP_REMOVED lines=22> */
[----:B------:R-:W-:Y:S01]  /*36f0*/  IMAD.MOV.U32 R14, RZ, RZ, R24 ;  /* 0x000000ffff0e7224 */ /* 0x000fe200078e0018 */
[----:B------:R-:W-:Y:S02]  /*3700*/  MOV R15, R25 ;  /* 0x00000019000f7202 */ /* 0x000fe40000000f00 */
[----:B------:R-:W-:-:S07]  /*3710*/  MOV R0, 0x3730 ;  /* 0x0000373000007802 */ /* 0x000fce0000000f00 */
[----:B------:R-:W-:Y:S05]  /*3720*/  CALL.REL.NOINC `($__internal_0_$__cuda_sm20_div_rn_f64_full) ;  /* 0x0000001400707944 */ /* 0x000fea0003c00000 */
[----:B------:R-:W-:Y:S02]  /*3730*/  IMAD.MOV.U32 R2, RZ, RZ, R30 ;  /* 0x000000ffff027224 */ /* 0x000fe400078e001e */
[----:B------:R-:W-:-:S07]  /*3740*/  IMAD.MOV.U32 R3, RZ, RZ, R31 ;  /* 0x000000ffff037224 */ /* 0x000fce00078e001f */
.L_x_54:
[----:B------:R-:W-:Y:S05]  /*3750*/  BSYNC.RECONVERGENT B2 ;  /* 0x0000000000027941 */ /* 0x000fea0003800200 */
.L_x_53:
[----:B------:R-:W0:Y:S02]  /*3760*/  LDC.64 R16, c[0x4][0x18] ;  /* 0x01000600ff107b82 */ /* 0x000e240000000a00 */
[----:B0-----:R-:W2:Y:S06]  /*3770*/  LDG.E.64 R8, desc[UR12][R16.64] ;  /* 0x0000000c10087981 */ /* 0x001eac000c1e1b00 */
[----:B------:R-:W0:Y:S01]  /*3780*/  LDC.64 R18, c[0x4][RZ] ;  /* 0x01000000ff127b82 */ /* 0x000e220000000a00 */
[----:B--2---:R-:W-:-:S05]  /*3790*/  IMAD.WIDE R8, R5, 0x8, R8 ;  /* 0x0000000805087825 */ /* 0x004fca00078e0208 */
[----:B------:R-:W2:Y:S02]  /*37a0*/  LDG.E.64 R10, desc[UR12][R8.64] ;  /* 0x0000000c080a7981 */ /* 0x000ea4000c1e1b00 */
[----:B------:R-:W1:Y:S01]  /*37b0*/  LDC.64 R26, c[0x4][0x8] ;  /* 0x01000200ff1a7b82 */ /* 0x000e620000000a00 */
[----:B--2---:R-:W-:-:S07]  /*37c0*/  DADD R10, R10, -R2 ;  /* 0x000000000a0a7229 */ /* 0x004fce0000000802 */
[----:B------:R2:W-:Y:S04]  /*37d0*/  STG.E.64 desc[UR12][R8.64], R10 ;  /* 0x0000000a08007986 */ /* 0x0005e8000c101b0c */
[----:B0-----:R-:W3:Y:S04]  /*37e0*/  LDG.E.64 R2, desc[UR12][R18.64] ;  /* 0x0000000c12027981 */ /* 0x001ee8000c1e1b00 */
[----:B-1----:R-:W4:Y:S04]  /*37f0*/  LDG.E.64 R14, desc[UR12][R26.64] ;  /* 0x0000000c1a0e7981 */ /* 0x002f28000c1e1b00 */
[----:B------:R-:W5:Y:S01]  /*3800*/  LDG.E.64 R12, desc[UR12][R20.64+0x8] ;  /* 0x0000080c140c7981 */ /* 0x000f62000c1e1b00 */
[----:B---3--:R-:W-:-:S06]  /*3810*/  IMAD.WIDE R2, R5, 0x8, R2 ;  /* 0x0000000805027825 */ /* 0x008fcc00078e0202 */
[----:B------:R-:W3:Y:S01]  /*3820*/  LDG.E.64 R2, desc[UR12][R2.64+0x8] ;  /* 0x0000080c02027981 */ /* 0x000ee2000c1e1b00 */
[----:B----4-:R-:W-:-:S06]  /*3830*/  IMAD.WIDE R24, R5, 0x8, R14 ;  /* 0x0000000805187825 */ /* 0x010fcc00078e020e */
[----:B------:R-:W4:Y:S01]  /*3840*/  LDG.E.64 R24, desc[UR12][R24.64+0x8] ;  /* 0x0000080c18187981 */ /* 0x000f22000c1e1b00 */
[----:B-----5:R-:W2:Y:S01]  /*3850*/  MUFU.RCP64H R15, R13 ;  /* 0x0000000d000f7308 */ /* 0x020ea20000001800 */
[----:B------:R-:W-:Y:S01]  /*3860*/  HFMA2 R14, -RZ, RZ, 0, 5.9604644775390625e-08 ;  /* 0x00000001ff0e7431 */ /* 0x000fe200000001ff */
[----:B------:R-:W-:Y:S05]  /*3870*/  BSSY.RECONVERGENT B2, `(.L_x_55) ;  /* 0x0000017000027945 */ /* 0x000fea0003800200 */
[----:B--2---:R-:W-:-:S08]  /*3880*/  DFMA R8, -R12, R14, 1 ;  /* 0x3ff000000c08742b */ /* 0x004fd0000000010e */
[----:B------:R-:W-:-:S08]  /*3890*/  DFMA R10, R8, R8, R8 ;  /* 0x00000008080a722b */ /* 0x000fd00000000008 */
[----:B------:R-:W-:-:S08]  /*38a0*/  DFMA R10, R14, R10, R14 ;  /* 0x0000000a0e0a722b */ /* 0x000fd0000000000e */
[----:B------:R-:W-:-:S08]  /*38b0*/  DFMA R16, -R12, R10, 1 ;  /* 0x3ff000000c10742b */ /* 0x000fd0000000010a */
[----:B------:R-:W-:Y:S02]  /*38c0*/  DFMA R16, R10, R16, R10 ;  /* 0x000000100a10722b */ /* 0x000fe4000000000a */
[----:B---3--:R-:W-:-:S08]  /*38d0*/  DMUL R8, R2, R2 ;  /* 0x0000000202087228 */ /* 0x008fd00000000000 */
[----:B------:R-:W-:-:S08]  /*38e0*/  DMUL R8, R8, 0.001953125 ;  /* 0x3f60000008087828 */ /* 0x000fd00000000000 */
[----:B------:R-:W-:-:S08]  /*38f0*/  DMUL R14, R2, R8 ;  /* 0x00000008020e7228 */ /* 0x000fd00000000000 */
[----:B------:R-:W-:Y:S02]  /*3900*/  DMUL R2, R14, R16 ;  /* 0x000000100e027228 */ /* 0x000fe40000000000 */
[----:B------:R-:W-:-:S06]  /*3910*/  FSETP.GEU.AND P1, PT, |R15|, 6.5827683646048100446e-37, PT ;  /* 0x036000000f00780b */ /* 0x000fcc0003f2e200 */
[----:B------:R-:W-:-:S08]  /*3920*/  DFMA R8, -R12, R2, R14 ;  /* 0x000000020c08722b */ /* 0x000fd0000000010e */
[----:B------:R-:W-:Y:S02]  /*3930*/  DFMA R2, R16, R8, R2 ;  /* 0x000000081002722b */ /* 0x000fe40000000002 */
[----:B----4-:R-:W-:-:S08]  /*3940*/  DMUL R8, R24, R24 ;  /* 0x0000001818087228 */ /* 0x010fd00000000000 */
[----:B------:R-:W-:Y:S01]  /*3950*/  FFMA R0, RZ, R13, R3 ;  /* 0x0000000dff007223 */ /* 0x000fe20000000003 */
[----:B------:R-:W-:-:S04]  /*3960*/  DMUL R8, R8, 0.001953125 ;  /* 0x3f60000008087828 */ /* 0x000fc80000000000 */
[----:B------:R-:W-:-:S04]  /*3970*/  FSETP.GT.AND P0, PT, |R0|, 1.469367938527859385e-39, PT ;  /* 0x001000000000780b */ /* 0x000fc80003f04200 */
[----:B------:R-:W-:-:S09]  /*3980*/  DMUL R24, R24, R8 ;  /* 0x0000000818187228 */ /* 0x000fd20000000000 */
[----:B------:R-:W-:Y:S05]  /*3990*/  @P0 BRA P1, `(.L_x_56) ;  /* 0x0000000000100947 */ /* 0x000fea0000800000 */
[----:B------:R-:W-:-:S07]  /*39a0*/  MOV R0, 0x39c0 ;  /* 0x000039c000007802 */ /* 0x000fce0000000f00 */
[----:B------:R-:W-:Y:S05]  /*39b0*/  CALL.REL.NOINC `($__internal_0_$__cuda_sm20_div_rn_f64_full) ;  /* 0x0000001000cc7944 */ /* 0x000fea0003c00000 */
[----:B------:R-:W-:Y:S02]  /*39c0*/  IMAD.MOV.U32 R2, RZ, RZ, R30 ;  /* 0x000000ffff027224 */ /* 0x000fe400078e001e */
[----:B------:R-:W-:-:S07]  /*39d0*/  IMAD.MOV.U32 R3, RZ, RZ, R31 ;  /* 0x000000ffff037224 */ /* 0x000fce00078e001f */
.L_x_56:
[----:B------:R-:W-:Y:S05]  /*39e0*/  BSYNC.RECONVERGENT B2 ;  /* 0x0000000000027941 */ /* 0x000fea0003800200 */
.L_x_55:
[----:B------:R-:W0:Y:S02]  /*39f0*/  LDC.64 R16, c[0x4][0x10] ;  /* 0x01000400ff107b82 */ /* 0x000e240000000a00 */
[----:B0-----:R-:W2:Y:S02]  /*3a00*/  LDG.E.64 R8, desc[UR12][R16.64] ;  /* 0x0000000c10087981 */ /* 0x001ea4000c1e1b00 */
[----:B--2---:R-:W-:-:S05]  /*3a10*/  IMAD.WIDE R8, R5, 0x8, R8 ;  /* 0x0000000805087825 */ /* 0x004fca00078e0208 */
[----:B------:R-:W2:Y:S02]  /*3a20*/  LDG.E.64 R10, desc[UR12][R8.64+0x8] ;  /* 0x0000080c080a7981 */ /* 0x000ea4000c1e1b00 */
[----:B--2---:R-:W-:-:S07]  /*3a30*/  DADD R10, R10, -R2 ;  /* 0x000000000a0a7229 */ /* 0x004fce0000000802 */
[----:B------:R0:W-:Y:S04]  /*3a40*/  STG.E.64 desc[UR12][R8.64+0x8], R10 ;  /* 0x0000080a08007986 */ /* 0x0001e8000c101b0c */
[----:B------:R-:W2:Y:S01]  /*3a50*/  LDG.E.64 R12, desc[UR12][R20.64+0x8] ;  /* 0x0000080c140c7981 */ /* 0x000ea2000c1e1b00 */
[----:B------:R-:W-:Y:S01]  /*3a60*/  MOV R2, 0x1 ;  /* 0x0000000100027802 */ /* 0x000fe20000000f00 */
[----:B------:R-:W-:Y:S01]  /*3a70*/  BSSY.RECONVERGENT B2, `(.L_x_57) ;  /* 0x0000014000027945 */ /* 0x000fe20003800200 */
[----:B------:R-:W-:Y:S01]  /*3a80*/  FSETP.GEU.AND P1, PT, |R25|, 6.5827683646048100446e-37, PT ;  /* 0x036000001900780b */ /* 0x000fe20003f2e200 */
        /* <DEDUP_REMOVED lines=13> */
[----:B------:R-:W-:Y:S01]  /*3b60*/  MOV R0, 0x3b90 ;  /* 0x00003b9000007802 */ /* 0x000fe20000000f00 */
[----:B------:R-:W-:-:S07]  /*3b70*/  IMAD.MOV.U32 R15, RZ, RZ, R25 ;  /* 0x000000ffff0f7224 */ /* 0x000fce00078e0019 */
[----:B------:R-:W-:Y:S05]  /*3b80*/  CALL.REL.NOINC `($__internal_0_$__cuda_sm20_div_rn_f64_full) ;  /* 0x0000001000587944 */ /* 0x000fea0003c00000 */
[----:B------:R-:W-:Y:S01]  /*3b90*/  MOV R2, R30 ;  /* 0x0000001e00027202 */ /* 0x000fe20000000f00 */
[----:B------:R-:W-:-:S07]  /*3ba0*/  IMAD.MOV.U32 R3, RZ, RZ, R31 ;  /* 0x000000ffff037224 */ /* 0x000fce00078e001f */
.L_x_58:
[----:B------:R-:W-:Y:S05]  /*3bb0*/  BSYNC.RECONVERGENT B2 ;  /* 0x0000000000027941 */ /* 0x000fea0003800200 */
.L_x_57:
        /* <DEDUP_REMOVED lines=16> */
[----:B------:R-:W-:Y:S01]  /*3cc0*/  IMAD.MOV.U32 R14, RZ, RZ, 0x1 ;  /* 0x00000001ff0e7424 */ /* 0x000fe200078e00ff */
        /* <DEDUP_REMOVED lines=23> */
.L_x_60:
[----:B------:R-:W-:Y:S05]  /*3e40*/  BSYNC.RECONVERGENT B2 ;  /* 0x0000000000027941 */ /* 0x000fea0003800200 */
.L_x_59:
        /* <DEDUP_REMOVED lines=28> */
.L_x_62:
[----:B------:R-:W-:Y:S05]  /*4010*/  BSYNC.RECONVERGENT B2 ;  /* 0x0000000000027941 */ /* 0x000fea0003800200 */
.L_x_61:
        /* <DEDUP_REMOVED lines=40> */
.L_x_64:
[----:B------:R-:W-:Y:S05]  /*42a0*/  BSYNC.RECONVERGENT B2 ;  /* 0x0000000000027941 */ /* 0x000fea0003800200 */
.L_x_63:
        /* <DEDUP_REMOVED lines=28> */
.L_x_66:
[----:B------:R-:W-:Y:S05]  /*4470*/  BSYNC.RECONVERGENT B2 ;  /* 0x0000000000027941 */ /* 0x000fea0003800200 */
.L_x_65:
[----:B------:R-:W0:Y:S02]  /*4480*/  LDC.64 R12, c[0x4][0x18] ;  /* 0x01000600ff0c7b82 */ /* 0x000e240000000a00 */
[----:B0-----:R-:W2:Y:S02]  /*4490*/  LDG.E.64 R8, desc[UR12][R12.64] ;  /* 0x0000000c0c087981 */ /* 0x001ea4000c1e1b00 */
[----:B--2---:R-:W-:-:S05]  /*44a0*/  IMAD.WIDE R8, R5, 0x8, R8 ;  /* 0x0000000805087825 */ /* 0x004fca00078e0208 */
[----:B------:R-:W2:Y:S01]  /*44b0*/  LDG.E.64 R10, desc[UR12][R8.64+0x18] ;  /* 0x0000180c080a7981 */ /* 0x000ea2000c1e1b00 */
[----:B------:R-:W-:-:S04]  /*44c0*/  IADD3 R5, PT, PT, R5, 0x4, RZ ;  /* 0x0000000405057810 */ /* 0x000fc80007ffe0ff */
[----:B------:R-:W-:Y:S01]  /*44d0*/  ISETP.GE.AND P0, PT, R5, R6, PT ;  /* 0x000000060500720c */ /* 0x000fe20003f06270 */
[----:B--2---:R-:W-:-:S07]  /*44e0*/  DADD R10, R10, -R2 ;  /* 0x000000000a0a7229 */ /* 0x004fce0000000802 */
[----:B------:R2:W-:Y:S05]  /*44f0*/  STG.E.64 desc[UR12][R8.64+0x18], R10 ;  /* 0x0000180a08007986 */ /* 0x0005ea000c101b0c */
[----:B------:R-:W-:Y:S05]  /*4500*/  @!P0 BRA `(.L_x_67) ;  /* 0xffffffec00908947 */ /* 0x000fea000383ffff */
.L_x_50:
[----:B------:R-:W-:Y:S05]  /*4510*/  BSYNC.RECONVERGENT B0 ;  /* 0x0000000000007941 */ /* 0x000fea0003800200 */
.L_x_42:
[C---:B------:R-:W-:Y:S01]  /*4520*/  VIADDMNMX R2, R7.reuse, 0x1, R6, !PT ;  /* 0x0000000107027846 */ /* 0x040fe20007800106 */
[----:B------:R-:W-:Y:S04]  /*4530*/  BSSY.RECONVERGENT B0, `(.L_x_68) ;  /* 0x000001f000007945 */ /* 0x000fe80003800200 */
[----:B------:R-:W-:Y:S02]  /*4540*/  IMAD.IADD R0, R2, 0x1, -R7 ;  /* 0x0000000102007824 */ /* 0x000fe400078e0a07 */
[----:B------:R-:W-:-:S03]  /*4550*/  IMAD.IADD R2, R7, 0x1, -R2 ;  /* 0x0000000107027824 */ /* 0x000fc600078e0a02 */
[----:B------:R-:W-:Y:S02]  /*4560*/  LOP3.LUT P0, R0, R0, 0x3, RZ, 0xc0, !PT ;  /* 0x0000000300007812 */ /* 0x000fe4000780c0ff */
[----:B------:R-:W-:-:S11]  /*4570*/  ISETP.GT.U32.AND P1, PT, R2, -0x4, PT ;  /* 0xfffffffc0200780c */ /* 0x000fd60003f24070 */
[----:B------:R-:W-:Y:S05]  /*4580*/  @!P0 BRA `(.L_x_69) ;  /* 0x0000000000648947 */ /* 0x000fea0003800000 */
[----:B------:R-:W3:Y:S01]  /*4590*/  LDC.64 R2, c[0x4][0x10] ;  /* 0x01000400ff027b82 */ /* 0x000ee20000000a00 */
[----:B------:R-:W-:-:S07]  /*45a0*/  IADD3 R0, PT, PT, -R0, RZ, RZ ;  /* 0x000000ff00007210 */ /* 0x000fce0007ffe1ff */
[----:B------:R-:W4:Y:S08]  /*45b0*/  LDC.64 R4, c[0x4][RZ] ;  /* 0x01000000ff047b82 */ /* 0x000f300000000a00 */
[----:B-12---:R-:W1:Y:S08]  /*45c0*/  LDC.64 R8, c[0x4][0x18] ;  /* 0x01000600ff087b82 */ /* 0x006e700000000a00 */
[----:B0-----:R-:W0:Y:S02]  /*45d0*/  LDC.64 R10, c[0x4][0x8] ;  /* 0x01000200ff0a7b82 */ /* 0x001e240000000a00 */
.L_x_70:
[----:B--23--:R-:W2:Y:S04]  /*45e0*/  LDG.E.64 R12, desc[UR12][R2.64] ;  /* 0x0000000c020c7981 */ /* 0x00cea8000c1e1b00 */
[----:B----4-:R-:W3:Y:S01]  /*45f0*/  LDG.E.64 R14, desc[UR12][R4.64] ;  /* 0x0000000c040e7981 */ /* 0x010ee2000c1e1b00 */
[----:B--2---:R-:W-:-:S04]  /*4600*/  IMAD.WIDE R12, R7, 0x8, R12 ;  /* 0x00000008070c7825 */ /* 0x004fc800078e020c */
[----:B---3--:R-:W-:Y:S02]  /*4610*/  IMAD.WIDE R14, R7, 0x8, R14 ;  /* 0x00000008070e7825 */ /* 0x008fe400078e020e */
[----:B------:R-:W2:Y:S04]  /*4620*/  LDG.E.64 R12, desc[UR12][R12.64] ;  /* 0x0000000c0c0c7981 */ /* 0x000ea8000c1e1b00 */
[----:B------:R-:W2:Y:S02]  /*4630*/  LDG.E.64 R16, desc[UR12][R14.64] ;  /* 0x0000000c0e107981 */ /* 0x000ea4000c1e1b00 */
[----:B--2---:R-:W-:-:S07]  /*4640*/  DADD R16, R12, R16 ;  /* 0x000000000c107229 */ /* 0x004fce0000000010 */
[----:B------:R2:W-:Y:S04]  /*4650*/  STG.E.64 desc[UR12][R14.64], R16 ;  /* 0x000000100e007986 */ /* 0x0005e8000c101b0c */
[----:B-1----:R-:W3:Y:S04]  /*4660*/  LDG.E.64 R18, desc[UR12][R8.64] ;  /* 0x0000000c08127981 */ /* 0x002ee8000c1e1b00 */
[----:B0-----:R-:W4:Y:S01]  /*4670*/  LDG.E.64 R20, desc[UR12][R10.64] ;  /* 0x0000000c0a147981 */ /* 0x001f22000c1e1b00 */
[----:B---3--:R-:W-:-:S04]  /*4680*/  IMAD.WIDE R18, R7, 0x8, R18 ;  /* 0x0000000807127825 */ /* 0x008fc800078e0212 */
[C---:B----4-:R-:W-:Y:S02]  /*4690*/  IMAD.WIDE R20, R7.reuse, 0x8, R20 ;  /* 0x0000000807147825 */ /* 0x050fe400078e0214 */
[----:B------:R-:W3:Y:S04]  /*46a0*/  LDG.E.64 R18, desc[UR12][R18.64] ;  /* 0x0000000c12127981 */ /* 0x000ee8000c1e1b00 */
[----:B------:R-:W3:Y:S01]  /*46b0*/  LDG.E.64 R22, desc[UR12][R20.64] ;  /* 0x0000000c14167981 */ /* 0x000ee2000c1e1b00 */
[----:B------:R-:W-:Y:S02]  /*46c0*/  VIADD R0, R0, 0x1 ;  /* 0x0000000100007836 */ /* 0x000fe40000000000 */
[----:B------:R-:W-:-:S03]  /*46d0*/  VIADD R7, R7, 0x1 ;  /* 0x0000000107077836 */ /* 0x000fc60000000000 */
[----:B------:R-:W-:Y:S01]  /*46e0*/  ISETP.NE.AND P0, PT, R0, RZ, PT ;  /* 0x000000ff0000720c */ /* 0x000fe20003f05270 */
[----:B---3--:R-:W-:-:S07]  /*46f0*/  DADD R22, R18, R22 ;  /* 0x0000000012167229 */ /* 0x008fce0000000016 */
[----:B------:R2:W-:Y:S05]  /*4700*/  STG.E.64 desc[UR12][R20.64], R22 ;  /* 0x0000001614007986 */ /* 0x0005ea000c101b0c */
[----:B------:R-:W-:Y:S05]  /*4710*/  @P0 BRA `(.L_x_70) ;  /* 0xfffffffc00b00947 */ /* 0x000fea000383ffff */
.L_x_69:
[----:B------:R-:W-:Y:S05]  /*4720*/  BSYNC.RECONVERGENT B0 ;  /* 0x0000000000007941 */ /* 0x000fea0003800200 */
.L_x_68:
[----:B------:R-:W-:Y:S05]  /*4730*/  @P1 EXIT ;  /* 0x000000000000194d */ /* 0x000fea0003800000 */
[----:B------:R-:W3:Y:S08]  /*4740*/  LDC.64 R4, c[0x4][0x10] ;  /* 0x01000400ff047b82 */ /* 0x000ef00000000a00 */
[----:B-12---:R-:W1:Y:S08]  /*4750*/  LDC.64 R8, c[0x4][RZ] ;  /* 0x01000000ff087b82 */ /* 0x006e700000000a00 */
[----:B0-----:R-:W0:Y:S08]  /*4760*/  LDC.64 R10, c[0x4][0x18] ;  /* 0x01000600ff0a7b82 */ /* 0x001e300000000a00 */
[----:B------:R-:W2:Y:S02]  /*4770*/  LDC.64 R2, c[0x4][0x8] ;  /* 0x01000200ff027b82 */ /* 0x000ea40000000a00 */
.L_x_71:
[----:B---34-:R-:W3:Y:S04]  /*4780*/  LDG.E.64 R14, desc[UR12][R4.64] ;  /* 0x0000000c040e7981 */ /* 0x018ee8000c1e1b00 */
[----:B-1----:R-:W4:Y:S01]  /*4790*/  LDG.E.64 R16, desc[UR12][R8.64] ;  /* 0x0000000c08107981 */ /* 0x002f22000c1e1b00 */
[----:B------:R-:W-:Y:S02]  /*47a0*/  HFMA2 R12, -RZ, RZ, 0, 9.5367431640625e-07 ;  /* 0x00000010ff0c7431 */ /* 0x000fe400000001ff */
[----:B------:R-:W-:-:S03]  /*47b0*/  IMAD.MOV.U32 R13, RZ, RZ, 0x0 ;  /* 0x00000000ff0d7424 */ /* 0x000fc600078e00ff */
[----:B------:R-:W-:-:S03]  /*47c0*/  IMAD.WIDE R12, R7, 0x8, R12 ;  /* 0x00000008070c7825 */ /* 0x000fc600078e020c */
[C---:B---3--:R-:W-:Y:S02]  /*47d0*/  IADD3 R22, P0, PT, R12.reuse, R14, RZ ;  /* 0x0000000e0c167210 */ /* 0x048fe40007f1e0ff */
[----:B----4-:R-:W-:-:S03]  /*47e0*/  IADD3 R16, P1, PT, R12, R16, RZ ;  /* 0x000000100c107210 */ /* 0x010fc60007f3e0ff */
[C---:B------:R-:W-:Y:S01]  /*47f0*/  IMAD.X R23, R13.reuse, 0x1, R15, P0 ;  /* 0x000000010d177824 */ /* 0x040fe200000e060f */
[----:B------:R-:W-:-:S04]  /*4800*/  IADD3.X R17, PT, PT, R13, R17, RZ, P1, !PT ;  /* 0x000000110d117210 */ /* 0x000fc80000ffe4ff */
[----:B------:R-:W3:Y:S04]  /*4810*/  LDG.E.64 R14, desc[UR12][R22.64+-0x10] ;  /* 0xfffff00c160e7981 */ /* 0x000ee8000c1e1b00 */
[----:B------:R-:W3:Y:S02]  /*4820*/  LDG.E.64 R18, desc[UR12][R16.64+-0x10] ;  /* 0xfffff00c10127981 */ /* 0x000ee4000c1e1b00 */
[----:B---3--:R-:W-:-:S07]  /*4830*/  DADD R14, R14, R18 ;  /* 0x000000000e0e7229 */ /* 0x008fce0000000012 */
[----:B------:R1:W-:Y:S04]  /*4840*/  STG.E.64 desc[UR12][R16.64+-0x10], R14 ;  /* 0xfffff00e10007986 */ /* 0x0003e8000c101b0c */
[----:B0-----:R-:W3:Y:S04]  /*4850*/  LDG.E.64 R18, desc[UR12][R10.64] ;  /* 0x0000000c0a127981 */ /* 0x001ee8000c1e1b00 */
[----:B--2---:R-:W2:Y:S01]  /*4860*/  LDG.E.64 R20, desc[UR12][R2.64] ;  /* 0x0000000c02147981 */ /* 0x004ea2000c1e1b00 */
[C---:B---3--:R-:W-:Y:S02]  /*4870*/  IADD3 R24, P0, PT, R12.reuse, R18, RZ ;  /* 0x000000120c187210 */ /* 0x048fe40007f1e0ff */
[----:B--2---:R-:W-:-:S03]  /*4880*/  IADD3 R20, P1, PT, R12, R20, RZ ;  /* 0x000000140c147210 */ /* 0x004fc60007f3e0ff */
[C---:B------:R-:W-:Y:S02]  /*4890*/  IMAD.X R25, R13.reuse, 0x1, R19, P0 ;  /* 0x000000010d197824 */ /* 0x040fe400000e0613 */
[----:B------:R-:W-:-:S03]  /*48a0*/  IMAD.X R21, R13, 0x1, R21, P1 ;  /* 0x000000010d157824 */ /* 0x000fc600008e0615 */
[----:B------:R-:W2:Y:S04]  /*48b0*/  LDG.E.64 R18, desc[UR12][R24.64+-0x10] ;  /* 0xfffff00c18127981 */ /* 0x000ea8000c1e1b00 */
[----:B------:R-:W2:Y:S02]  /*48c0*/  LDG.E.64 R22, desc[UR12][R20.64+-0x10] ;  /* 0xfffff00c14167981 */ /* 0x000ea4000c1e1b00 */
[----:B--2---:R-:W-:-:S07]  /*48d0*/  DADD R18, R18, R22 ;  /* 0x0000000012127229 */ /* 0x004fce0000000016 */
[----:B------:R0:W-:Y:S04]  /*48e0*/  STG.E.64 desc[UR12][R20.64+-0x10], R18 ;  /* 0xfffff01214007986 */ /* 0x0001e8000c101b0c */
[----:B-1----:R-:W2:Y:S04]  /*48f0*/  LDG.E.64 R16, desc[UR12][R8.64] ;  /* 0x0000000c08107981 */ /* 0x002ea8000c1e1b00 */
[----:B------:R-:W3:Y:S01]  /*4900*/  LDG.E.64 R14, desc[UR12][R4.64] ;  /* 0x0000000c040e7981 */ /* 0x000ee2000c1e1b00 */
[C---:B--2---:R-:W-:Y:S02]  /*4910*/  IADD3 R16, P1, PT, R12.reuse, R16, RZ ;  /* 0x000000100c107210 */ /* 0x044fe40007f3e0ff */
[----:B---3--:R-:W-:-:S03]  /*4920*/  IADD3 R26, P0, PT, R12, R14, RZ ;  /* 0x0000000e0c1a7210 */ /* 0x008fc60007f1e0ff */
[C---:B------:R-:W-:Y:S01]  /*4930*/  IMAD.X R17, R13.reuse, 0x1, R17, P1 ;  /* 0x000000010d117824 */ /* 0x040fe200008e0611 */
[----:B------:R-:W-:-:S04]  /*4940*/  IADD3.X R27, PT, PT, R13, R15, RZ, P0, !PT ;  /* 0x0000000f0d1b7210 */ /* 0x000fc800007fe4ff */
[----:B------:R-:W2:Y:S04]  /*4950*/  LDG.E.64 R22, desc[UR12][R16.64+-0x8] ;  /* 0xfffff80c10167981 */ /* 0x000ea8000c1e1b00 */
[----:B------:R-:W2:Y:S02]  /*4960*/  LDG.E.64 R14, desc[UR12][R26.64+-0x8] ;  /* 0xfffff80c1a0e7981 */ /* 0x000ea4000c1e1b00 */
[----:B--2---:R-:W-:-:S07]  /*4970*/  DADD R14, R14, R22 ;  /* 0x000000000e0e7229 */ /* 0x004fce0000000016 */
[----:B------:R1:W-:Y:S04]  /*4980*/  STG.E.64 desc[UR12][R16.64+-0x8], R14 ;  /* 0xfffff80e10007986 */ /* 0x0003e8000c101b0c */
[----:B0-----:R-:W2:Y:S04]  /*4990*/  LDG.E.64 R18, desc[UR12][R10.64] ;  /* 0x0000000c0a127981 */ /* 0x001ea8000c1e1b00 */
        /* <DEDUP_REMOVED lines=46> */
[----:B------:R-:W2:Y:S01]  /*4c80*/  LDG.E.64 R20, desc[UR12][R18.64+0x8] ;  /* 0x0000080c12147981 */ /* 0x000ea2000c1e1b00 */
[----:B------:R-:W-:-:S05]  /*4c90*/  VIADD R7, R7, 0x4 ;  /* 0x0000000407077836 */ /* 0x000fca0000000000 */
[----:B------:R-:W-:Y:S01]  /*4ca0*/  ISETP.GE.AND P0, PT, R7, R6, PT ;  /* 0x000000060700720c */ /* 0x000fe20003f06270 */
[----:B--2---:R-:W-:-:S07]  /*4cb0*/  DADD R12, R12, R20 ;  /* 0x000000000c0c7229 */ /* 0x004fce0000000014 */
[----:B------:R4:W-:Y:S05]  /*4cc0*/  STG.E.64 desc[UR12][R18.64+0x8], R12 ;  /* 0x0000080c12007986 */ /* 0x0009ea000c101b0c */
[----:B------:R-:W-:Y:S05]  /*4cd0*/  @!P0 BRA `(.L_x_71) ;  /* 0xfffffff800a88947 */ /* 0x000fea000383ffff */
[----:B------:R-:W-:Y:S05]  /*4ce0*/  EXIT ;  /* 0x000000000000794d */ /* 0x000fea0003800000 */
        .weak           $__internal_0_$__cuda_sm20_div_rn_f64_full
        .type           $__internal_0_$__cuda_sm20_div_rn_f64_full,@function
        .size           $__internal_0_$__cuda_sm20_div_rn_f64_full,($__internal_1_$__cuda_sm20_dsqrt_rn_f64_mediumpath_v1 - $__internal_0_$__cuda_sm20_div_rn_f64_full)
$__internal_0_$__cuda_sm20_div_rn_f64_full:
[C---:B------:R-:W-:Y:S01]  /*4cf0*/  FSETP.GEU.AND P0, PT, |R13|.reuse, 1.469367938527859385e-39, PT ;  /* 0x001000000d00780b */ /* 0x040fe20003f0e200 */
[----:B------:R-:W-:Y:S01]  /*4d00*/  IMAD.MOV.U32 R30, RZ, RZ, 0x1 ;  /* 0x00000001ff1e7424 */ /* 0x000fe200078e00ff */
[----:B------:R-:W-:Y:S01]  /*4d10*/  LOP3.LUT R10, R13, 0x800fffff, RZ, 0xc0, !PT ;  /* 0x800fffff0d0a7812 */ /* 0x000fe200078ec0ff */
[----:B------:R-:W-:Y:S01]  /*4d20*/  BSSY.RECONVERGENT B1, `(.L_x_72) ;  /* 0x0000054000017945 */ /* 0x000fe20003800200 */
[C---:B------:R-:W-:Y:S02]  /*4d30*/  FSETP.GEU.AND P2, PT, |R15|.reuse, 1.469367938527859385e-39, PT ;  /* 0x001000000f00780b */ /* 0x040fe40003f4e200 */
[----:B------:R-:W-:Y:S02]  /*4d40*/  LOP3.LUT R11, R10, 0x3ff00000, RZ, 0xfc, !PT ;  /* 0x3ff000000a0b7812 */ /* 0x000fe400078efcff */
[----:B------:R-:W-:Y:S02]  /*4d50*/  MOV R10, R12 ;  /* 0x0000000c000a7202 */ /* 0x000fe40000000f00 */
[----:B------:R-:W-:-:S02]  /*4d60*/  LOP3.LUT R2, R15, 0x7ff00000, RZ, 0xc0, !PT ;  /* 0x7ff000000f027812 */ /* 0x000fc400078ec0ff */
[----:B------:R-:W-:Y:S01]  /*4d70*/  LOP3.LUT R9, R13, 0x7ff00000, RZ, 0xc0, !PT ;  /* 0x7ff000000d097812 */ /* 0x000fe200078ec0ff */
[----:B------:R-:W-:-:S03]  /*4d80*/  @!P0 DMUL R10, R12, 8.98846567431157953865e+307 ;  /* 0x7fe000000c0a8828 */ /* 0x000fc60000000000 */
[C---:B------:R-:W-:Y:S02]  /*4d90*/  ISETP.GE.U32.AND P1, PT, R2.reuse, R9, PT ;  /* 0x000000090200720c */ /* 0x040fe40003f26070 */
[----:B------:R-:W-:Y:S01]  /*4da0*/  @!P2 LOP3.LUT R3, R13, 0x7ff00000, RZ, 0xc0, !PT ;  /* 0x7ff000000d03a812 */ /* 0x000fe200078ec0ff */
[----:B------:R-:W0:Y:S01]  /*4db0*/  MUFU.RCP64H R31, R11 ;  /* 0x0000000b001f7308 */ /* 0x000e220000001800 */
[----:B------:R-:W-:Y:S02]  /*4dc0*/  @!P2 MOV R32, RZ ;  /* 0x000000ff0020a202 */ /* 0x000fe40000000f00 */
[----:B------:R-:W-:Y:S02]  /*4dd0*/  @!P2 ISETP.GE.U32.AND P3, PT, R2, R3, PT ;  /* 0x000000030200a20c */ /* 0x000fe40003f66070 */
[----:B------:R-:W-:Y:S02]  /*4de0*/  MOV R3, 0x1ca00000 ;  /* 0x1ca0000000037802 */ /* 0x000fe40000000f00 */
[----:B------:R-:W-:-:S02]  /*4df0*/  @!P0 LOP3.LUT R9, R11, 0x7ff00000, RZ, 0xc0, !PT ;  /* 0x7ff000000b098812 */ /* 0x000fc400078ec0ff */
[----:B------:R-:W-:-:S04]  /*4e00*/  @!P2 SEL R19, R3, 0x63400000, !P3 ;  /* 0x634000000313a807 */ /* 0x000fc80005800000 */
[----:B------:R-:W-:Y:S01]  /*4e10*/  @!P2 LOP3.LUT R4, R19, 0x80000000, R15, 0xf8, !PT ;  /* 0x800000001304a812 */ /* 0x000fe200078ef80f */
[----:B0-----:R-:W-:-:S03]  /*4e20*/  DFMA R16, R30, -R10, 1 ;  /* 0x3ff000001e10742b */ /* 0x001fc6000000080a */
[----:B------:R-:W-:Y:S01]  /*4e30*/  @!P2 LOP3.LUT R33, R4, 0x100000, RZ, 0xfc, !PT ;  /* 0x001000000421a812 */ /* 0x000fe200078efcff */
[----:B------:R-:W-:-:S04]  /*4e40*/  IMAD.MOV.U32 R4, RZ, RZ, R2 ;  /* 0x000000ffff047224 */ /* 0x000fc800078e0002 */
[----:B------:R-:W-:-:S08]  /*4e50*/  DFMA R16, R16, R16, R16 ;  /* 0x000000101010722b */ /* 0x000fd00000000010 */
[----:B------:R-:W-:Y:S01]  /*4e60*/  DFMA R30, R30, R16, R30 ;  /* 0x000000101e1e722b */ /* 0x000fe2000000001e */
[----:B------:R-:W-:Y:S01]  /*4e70*/  SEL R17, R3, 0x63400000, !P1 ;  /* 0x6340000003117807 */ /* 0x000fe20004800000 */
[----:B------:R-:W-:-:S03]  /*4e80*/  IMAD.MOV.U32 R16, RZ, RZ, R14 ;  /* 0x000000ffff107224 */ /* 0x000fc600078e000e */
[----:B------:R-:W-:-:S03]  /*4e90*/  LOP3.LUT R17, R17, 0x800fffff, R15, 0xf8, !PT ;  /* 0x800fffff11117812 */ /* 0x000fc600078ef80f */
[----:B------:R-:W-:-:S03]  /*4ea0*/  DFMA R18, R30, -R10, 1 ;  /* 0x3ff000001e12742b */ /* 0x000fc6000000080a */
[----:B------:R-:W-:-:S05]  /*4eb0*/  @!P2 DFMA R16, R16, 2, -R32 ;  /* 0x400000001010a82b */ /* 0x000fca0000000820 */
[----:B------:R-:W-:-:S05]  /*4ec0*/  DFMA R30, R30, R18, R30 ;  /* 0x000000121e1e722b */ /* 0x000fca000000001e */
[----:B------:R-:W-:-:S03]  /*4ed0*/  @!P2 LOP3.LUT R4, R17, 0x7ff00000, RZ, 0xc0, !PT ;  /* 0x7ff000001104a812 */ /* 0x000fc600078ec0ff */
[----:B------:R-:W-:Y:S01]  /*4ee0*/  DMUL R18, R30, R16 ;  /* 0x000000101e127228 */ /* 0x000fe20000000000 */
[----:B------:R-:W-:-:S04]  /*4ef0*/  IADD3 R8, PT, PT, R4, -0x1, RZ ;  /* 0xffffffff04087810 */ /* 0x000fc80007ffe0ff */
[----:B------:R-:W-:Y:S01]  /*4f00*/  ISETP.GT.U32.AND P0, PT, R8, 0x7feffffe, PT ;  /* 0x7feffffe0800780c */ /* 0x000fe20003f04070 */
[----:B------:R-:W-:Y:S02]  /*4f10*/  VIADD R8, R9, 0xffffffff ;  /* 0xffffffff09087836 */ /* 0x000fe40000000000 */
[----:B------:R-:W-:-:S03]  /*4f20*/  DFMA R32, R18, -R10, R16 ;  /* 0x8000000a1220722b */ /* 0x000fc60000000010 */
[----:B------:R-:W-:-:S05]  /*4f30*/  ISETP.GT.U32.OR P0, PT, R8, 0x7feffffe, P0 ;  /* 0x7feffffe0800780c */ /* 0x000fca0000704470 */
[----:B------:R-:W-:-:S08]  /*4f40*/  DFMA R18, R30, R32, R18 ;  /* 0x000000201e12722b */ /* 0x000fd00000000012 */
[----:B------:R-:W-:Y:S05]  /*4f50*/  @P0 BRA `(.L_x_73) ;  /* 0x00000000006c0947 */ /* 0x000fea0003800000 */
[----:B------:R-:W-:Y:S02]  /*4f60*/  LOP3.LUT R9, R13, 0x7ff00000, RZ, 0xc0, !PT ;  /* 0x7ff000000d097812 */ /* 0x000fe400078ec0ff */
[----:B------:R-:W-:Y:S02]  /*4f70*/  MOV R8, RZ ;  /* 0x000000ff00087202 */ /* 0x000fe40000000f00 */
[CC--:B------:R-:W-:Y:S02]  /*4f80*/  VIADDMNMX R4, R2.reuse, -R9.reuse, 0xb9600000, !PT ;  /* 0xb960000002047446 */ /* 0x0c0fe40007800909 */
[----:B------:R-:W-:Y:S02]  /*4f90*/  ISETP.GE.U32.AND P0, PT, R2, R9, PT ;  /* 0x000000090200720c */ /* 0x000fe40003f06070 */
[----:B------:R-:W-:Y:S02]  /*4fa0*/  VIMNMX R4, PT, PT, R4, 0x46a00000, PT ;  /* 0x46a0000004047848 */ /* 0x000fe40003fe0100 */
[----:B------:R-:W-:-:S04]  /*4fb0*/  SEL R3, R3, 0x63400000, !P0 ;  /* 0x6340000003037807 */ /* 0x000fc80004000000 */
[----:B------:R-:W-:-:S05]  /*4fc0*/  IADD3 R3, PT, PT, -R3, R4, RZ ;  /* 0x0000000403037210 */ /* 0x000fca0007ffe1ff */
[----:B------:R-:W-:-:S06]  /*4fd0*/  VIADD R9, R3, 0x7fe00000 ;  /* 0x7fe0000003097836 */ /* 0x000fcc0000000000 */
[----:B------:R-:W-:-:S10]  /*4fe0*/  DMUL R30, R18, R8 ;  /* 0x00000008121e7228 */ /* 0x000fd40000000000 */
[----:B------:R-:W-:-:S13]  /*4ff0*/  FSETP.GTU.AND P0, PT, |R31|, 1.469367938527859385e-39, PT ;  /* 0x001000001f00780b */ /* 0x000fda0003f0c200 */
[----:B------:R-:W-:Y:S05]  /*5000*/  @P0 BRA `(.L_x_74) ;  /* 0x0000000000940947 */ /* 0x000fea0003800000 */
[----:B------:R-:W-:-:S06]  /*5010*/  DFMA R10, R18, -R10, R16 ;  /* 0x8000000a120a722b */ /* 0x000fcc0000000010 */
[----:B------:R-:W-:-:S04]  /*5020*/  IMAD.MOV.U32 R10, RZ, RZ, RZ ;  /* 0x000000ffff0a7224 */ /* 0x000fc800078e00ff */
[C---:B------:R-:W-:Y:S02]  /*5030*/  FSETP.NEU.AND P0, PT, R11.reuse, RZ, PT ;  /* 0x000000ff0b00720b */ /* 0x040fe40003f0d000 */
[----:B------:R-:W-:-:S04]  /*5040*/  LOP3.LUT R12, R11, 0x80000000, R13, 0x48, !PT ;  /* 0x800000000b0c7812 */ /* 0x000fc800078e480d */
[----:B------:R-:W-:-:S07]  /*5050*/  LOP3.LUT R11, R12, R9, RZ, 0xfc, !PT ;  /* 0x000000090c0b7212 */ /* 0x000fce00078efcff */
[----:B------:R-:W-:Y:S05]  /*5060*/  @!P0 BRA `(.L_x_74) ;  /* 0x00000000007c8947 */ /* 0x000fea0003800000 */
[C---:B------:R-:W-:Y:S01]  /*5070*/  IADD3 R9, PT, PT, -R3.reuse, RZ, RZ ;  /* 0x000000ff03097210 */ /* 0x040fe20007ffe1ff */
[----:B------:R-:W-:Y:S01]  /*5080*/  IMAD.MOV.U32 R8, RZ, RZ, RZ ;  /* 0x000000ffff087224 */ /* 0x000fe200078e00ff */
[----:B------:R-:W-:-:S05]  /*5090*/  IADD3 R3, PT, PT, -R3, -0x43300000, RZ ;  /* 0xbcd0000003037810 */ /* 0x000fca0007ffe1ff */
[----:B------:R-:W-:Y:S02]  /*50a0*/  DFMA R8, R30, -R8, R18 ;  /* 0x800000081e08722b */ /* 0x000fe40000000012 */
[----:B------:R-:W-:-:S08]  /*50b0*/  DMUL.RP R18, R18, R10 ;  /* 0x0000000a12127228 */ /* 0x000fd00000008000 */
[----:B------:R-:W-:Y:S02]  /*50c0*/  FSETP.NEU.AND P0, PT, |R9|, R3, PT ;  /* 0x000000030900720b */ /* 0x000fe40003f0d200 */
[----:B------:R-:W-:Y:S02]  /*50d0*/  LOP3.LUT R3, R19, R12, RZ, 0x3c, !PT ;  /* 0x0000000c13037212 */ /* 0x000fe400078e3cff */
[----:B------:R-:W-:Y:S02]  /*50e0*/  FSEL R30, R18, R30, !P0 ;  /* 0x0000001e121e7208 */ /* 0x000fe40004000000 */
[----:B------:R-:W-:Y:S01]  /*50f0*/  FSEL R31, R3, R31, !P0 ;  /* 0x0000001f031f7208 */ /* 0x000fe20004000000 */
[----:B------:R-:W-:Y:S06]  /*5100*/  BRA `(.L_x_74) ;  /* 0x0000000000547947 */ /* 0x000fec0003800000 */
.L_x_73:
[----:B------:R-:W-:-:S14]  /*5110*/  DSETP.NAN.AND P0, PT, R14, R14, PT ;  /* 0x0000000e0e00722a */ /* 0x000fdc0003f08000 */
[----:B------:R-:W-:Y:S05]  /*5120*/  @P0 BRA `(.L_x_75) ;  /* 0x0000000000440947 */ /* 0x000fea0003800000 */
[----:B------:R-:W-:-:S14]  /*5130*/  DSETP.NAN.AND P0, PT, R12, R12, PT ;  /* 0x0000000c0c00722a */ /* 0x000fdc0003f08000 */
[----:B------:R-:W-:Y:S05]  /*5140*/  @P0 BRA `(.L_x_76) ;  /* 0x0000000000300947 */ /* 0x000fea0003800000 */
[----:B------:R-:W-:Y:S01]  /*5150*/  ISETP.NE.AND P0, PT, R4, R9, PT ;  /* 0x000000090400720c */ /* 0x000fe20003f05270 */
[----:B------:R-:W-:Y:S01]  /*5160*/  IMAD.MOV.U32 R31, RZ, RZ, -0x80000 ;  /* 0xfff80000ff1f7424 */ /* 0x000fe200078e00ff */
[----:B------:R-:W-:-:S11]  /*5170*/  MOV R30, 0x0 ;  /* 0x00000000001e7802 */ /* 0x000fd60000000f00 */
[----:B------:R-:W-:Y:S05]  /*5180*/  @!P0 BRA `(.L_x_74) ;  /* 0x0000000000348947 */ /* 0x000fea0003800000 */
[----:B------:R-:W-:Y:S02]  /*5190*/  ISETP.NE.AND P0, PT, R4, 0x7ff00000, PT ;  /* 0x7ff000000400780c */ /* 0x000fe40003f05270 */
[----:B------:R-:W-:Y:S02]  /*51a0*/  LOP3.LUT R31, R15, 0x80000000, R13, 0x48, !PT ;  /* 0x800000000f1f7812 */ /* 0x000fe400078e480d */
[----:B------:R-:W-:-:S13]  /*51b0*/  ISETP.EQ.OR P0, PT, R9, RZ, !P0 ;  /* 0x000000ff0900720c */ /* 0x000fda0004702670 */
[----:B------:R-:W-:Y:S02]  /*51c0*/  @P0 LOP3.LUT R2, R31, 0x7ff00000, RZ, 0xfc, !PT ;  /* 0x7ff000001f020812 */ /* 0x000fe400078efcff */
[----:B------:R-:W-:Y:S01]  /*51d0*/  @!P0 MOV R30, RZ ;  /* 0x000000ff001e8202 */ /* 0x000fe20000000f00 */
[----:B------:R-:W-:Y:S01]  /*51e0*/  @P0 IMAD.MOV.U32 R30, RZ, RZ, RZ ;  /* 0x000000ffff1e0224 */ /* 0x000fe200078e00ff */
[----:B------:R-:W-:Y:S01]  /*51f0*/  @P0 MOV R31, R2 ;  /* 0x00000002001f0202 */ /* 0x000fe20000000f00 */
[----:B------:R-:W-:Y:S06]  /*5200*/  BRA `(.L_x_74) ;  /* 0x0000000000147947 */ /* 0x000fec0003800000 */
.L_x_76:
[----:B------:R-:W-:Y:S01]  /*5210*/  LOP3.LUT R31, R13, 0x80000, RZ, 0xfc, !PT ;  /* 0x000800000d1f7812 */ /* 0x000fe200078efcff */
[----:B------:R-:W-:Y:S01]  /*5220*/  IMAD.MOV.U32 R30, RZ, RZ, R12 ;  /* 0x000000ffff1e7224 */ /* 0x000fe200078e000c */
[----:B------:R-:W-:Y:S06]  /*5230*/  BRA `(.L_x_74) ;  /* 0x0000000000087947 */ /* 0x000fec0003800000 */
.L_x_75:
[----:B------:R-:W-:Y:S02]  /*5240*/  LOP3.LUT R31, R15, 0x80000, RZ, 0xfc, !PT ;  /* 0x000800000f1f7812 */ /* 0x000fe400078efcff */
[----:B------:R-:W-:-:S07]  /*5250*/  MOV R30, R14 ;  /* 0x0000000e001e7202 */ /* 0x000fce0000000f00 */
.L_x_74:
[----:B------:R-:W-:Y:S05]  /*5260*/  BSYNC.RECONVERGENT B1 ;  /* 0x0000000000017941 */ /* 0x000fea0003800200 */
.L_x_72:
[----:B------:R-:W-:Y:S02]  /*5270*/  HFMA2 R3, -RZ, RZ, 0, 0 ;  /* 0x00000000ff037431 */ /* 0x000fe400000001ff */
[----:B------:R-:W-:-:S04]  /*5280*/  IMAD.MOV.U32 R2, RZ, RZ, R0 ;  /* 0x000000ffff027224 */ /* 0x000fc800078e0000 */
[----:B------:R-:W-:Y:S05]  /*5290*/  RET.REL.NODEC R2 `(_Z7GPUmovev) ;  /* 0xffffffac02587950 */ /* 0x000fea0003c3ffff */
        .weak           $__internal_1_$__cuda_sm20_dsqrt_rn_f64_mediumpath_v1
        .type           $__internal_1_$__cuda_sm20_dsqrt_rn_f64_mediumpath_v1,@function
        .size           $__internal_1_$__cuda_sm20_dsqrt_rn_f64_mediumpath_v1,(.L_x_83 - $__internal_1_$__cuda_sm20_dsqrt_rn_f64_mediumpath_v1)
$__internal_1_$__cuda_sm20_dsqrt_rn_f64_mediumpath_v1:
[----:B------:R-:W-:Y:S01]  /*52a0*/  ISETP.GE.U32.AND P0, PT, R28, -0x3400000, PT ;  /* 0xfcc000001c00780c */ /* 0x000fe20003f06070 */
[----:B------:R-:W-:Y:S01]  /*52b0*/  BSSY.RECONVERGENT B1, `(.L_x_77) ;  /* 0x0000026000017945 */ /* 0x000fe20003800200 */
[----:B------:R-:W-:Y:S01]  /*52c0*/  IMAD.MOV.U32 R28, RZ, RZ, R36 ;  /* 0x000000ffff1c7224 */ /* 0x000fe200078e0024 */
[----:B------:R-:W-:Y:S01]  /*52d0*/  MOV R36, R0 ;  /* 0x0000000000247202 */ /* 0x000fe20000000f00 */
[----:B------:R-:W-:-:S09]  /*52e0*/  IMAD.MOV.U32 R37, RZ, RZ, R31 ;  /* 0x000000ffff257224 */ /* 0x000fd200078e001f */
[----:B------:R-:W-:Y:S05]  /*52f0*/  @!P0 BRA `(.L_x_78) ;  /* 0x0000000000208947 */ /* 0x000fea0003800000 */
[----:B------:R-:W-:-:S10]  /*5300*/  DFMA.RM R34, R32, R36, R34 ;  /* 0x000000242022722b */ /* 0x000fd40000004022 */
[----:B------:R-:W-:-:S04]  /*5310*/  IADD3 R32, P0, PT, R34, 0x1, RZ ;  /* 0x0000000122207810 */ /* 0x000fc80007f1e0ff */
[----:B------:R-:W-:-:S06]  /*5320*/  IADD3.X R33, PT, PT, RZ, R35, RZ, P0, !PT ;  /* 0x00000023ff217210 */ /* 0x000fcc00007fe4ff */
[----:B------:R-:W-:-:S08]  /*5330*/  DFMA.RP R28, -R34, R32, R28 ;  /* 0x00000020221c722b */ /* 0x000fd0000000811c */
[----:B------:R-:W-:-:S06]  /*5340*/  DSETP.GT.AND P0, PT, R28, RZ, PT ;  /* 0x000000ff1c00722a */ /* 0x000fcc0003f04000 */
[----:B------:R-:W-:Y:S02]  /*5350*/  FSEL R32, R32, R34, P0 ;  /* 0x0000002220207208 */ /* 0x000fe40000000000 */
[----:B------:R-:W-:Y:S01]  /*5360*/  FSEL R33, R33, R35, P0 ;  /* 0x0000002321217208 */ /* 0x000fe20000000000 */
[----:B------:R-:W-:Y:S06]  /*5370*/  BRA `(.L_x_79) ;  /* 0x0000000000647947 */ /* 0x000fec0003800000 */
.L_x_78:
[----:B------:R-:W-:-:S14]  /*5380*/  DSETP.NE.AND P0, PT, R28, RZ, PT ;  /* 0x000000ff1c00722a */ /* 0x000fdc0003f05000 */
[----:B------:R-:W-:Y:S05]  /*5390*/  @!P0 BRA `(.L_x_80) ;  /* 0x0000000000588947 */ /* 0x000fea0003800000 */
[----:B------:R-:W-:-:S13]  /*53a0*/  ISETP.GE.AND P0, PT, R29, RZ, PT ;  /* 0x000000ff1d00720c */ /* 0x000fda0003f06270 */
[----:B------:R-:W-:Y:S01]  /*53b0*/  @!P0 IMAD.MOV.U32 R32, RZ, RZ, 0x0 ;  /* 0x00000000ff208424 */ /* 0x000fe200078e00ff */
[----:B------:R-:W-:Y:S01]  /*53c0*/  @!P0 MOV R33, 0xfff80000 ;  /* 0xfff8000000218802 */ /* 0x000fe20000000f00 */
[----:B------:R-:W-:Y:S06]  /*53d0*/  @!P0 BRA `(.L_x_79) ;  /* 0x00000000004c8947 */ /* 0x000fec0003800000 */
[----:B------:R-:W-:-:S13]  /*53e0*/  ISETP.GT.AND P0, PT, R29, 0x7fefffff, PT ;  /* 0x7fefffff1d00780c */ /* 0x000fda0003f04270 */
[----:B------:R-:W-:Y:S05]  /*53f0*/  @P0 BRA `(.L_x_80) ;  /* 0x0000000000400947 */ /* 0x000fea0003800000 */
[----:B------:R-:W-:Y:S01]  /*5400*/  DMUL R36, R28, 8.11296384146066816958e+31 ;  /* 0x469000001c247828 */ /* 0x000fe20000000000 */
[----:B------:R-:W-:Y:S01]  /*5410*/  IMAD.MOV.U32 R34, RZ, RZ, RZ ;  /* 0x000000ffff227224 */ /* 0x000fe200078e00ff */
[----:B------:R-:W-:Y:S01]  /*5420*/  MOV R28, 0x0 ;  /* 0x00000000001c7802 */ /* 0x000fe20000000f00 */
[----:B------:R-:W-:-:S03]  /*5430*/  IMAD.MOV.U32 R29, RZ, RZ, 0x3fd80000 ;  /* 0x3fd80000ff1d7424 */ /* 0x000fc600078e00ff */
[----:B------:R-:W0:Y:S02]  /*5440*/  MUFU.RSQ64H R35, R37 ;  /* 0x0000002500237308 */ /* 0x000e240000001c00 */
[----:B0-----:R-:W-:-:S08]  /*5450*/  DMUL R32, R34, R34 ;  /* 0x0000002222207228 */ /* 0x001fd00000000000 */
[----:B------:R-:W-:-:S08]  /*5460*/  DFMA R32, R36, -R32, 1 ;  /* 0x3ff000002420742b */ /* 0x000fd00000000820 */
[----:B------:R-:W-:Y:S02]  /*5470*/  DFMA R28, R32, R28, 0.5 ;  /* 0x3fe00000201c742b */ /* 0x000fe4000000001c */
[----:B------:R-:W-:-:S08]  /*5480*/  DMUL R32, R34, R32 ;  /* 0x0000002022207228 */ /* 0x000fd00000000000 */
[----:B------:R-:W-:-:S08]  /*5490*/  DFMA R32, R28, R32, R34 ;  /* 0x000000201c20722b */ /* 0x000fd00000000022 */
[----:B------:R-:W-:Y:S02]  /*54a0*/  DMUL R28, R36, R32 ;  /* 0x00000020241c7228 */ /* 0x000fe40000000000 */
[----:B------:R-:W-:-:S06]  /*54b0*/  IADD3 R33, PT, PT, R33, -0x100000, RZ ;  /* 0xfff0000021217810 */ /* 0x000fcc0007ffe0ff */
[----:B------:R-:W-:-:S08]  /*54c0*/  DFMA R34, R28, -R28, R36 ;  /* 0x8000001c1c22722b */ /* 0x000fd00000000024 */
[----:B------:R-:W-:-:S10]  /*54d0*/  DFMA R32, R32, R34, R28 ;  /* 0x000000222020722b */ /* 0x000fd4000000001c */
[----:B------:R-:W-:Y:S01]  /*54e0*/  VIADD R33, R33, 0xfcb00000 ;  /* 0xfcb0000021217836 */ /* 0x000fe20000000000 */
[----:B------:R-:W-:Y:S06]  /*54f0*/  BRA `(.L_x_79) ;  /* 0x0000000000047947 */ /* 0x000fec0003800000 */
.L_x_80:
[----:B------:R-:W-:-:S11]  /*5500*/  DADD R32, R28, R28 ;  /* 0x000000001c207229 */ /* 0x000fd6000000001c */
.L_x_79:
[----:B------:R-:W-:Y:S05]  /*5510*/  BSYNC.RECONVERGENT B1 ;  /* 0x0000000000017941 */ /* 0x000fea0003800200 */
.L_x_77:
[----:B------:R-:W-:Y:S01]  /*5520*/  HFMA2 R31, -RZ, RZ, 0, 0 ;  /* 0x00000000ff1f7431 */ /* 0x000fe200000001ff */
[----:B------:R-:W-:Y:S01]  /*5530*/  MOV R28, R32 ;  /* 0x00000020001c7202 */ /* 0x000fe20000000f00 */
[----:B------:R-:W-:Y:S02]  /*5540*/  IMAD.MOV.U32 R29, RZ, RZ, R33 ;  /* 0x000000ffff1d7224 */ /* 0x000fe400078e0021 */
[----:B------:R-:W-:Y:S05]  /*5550*/  RET.REL.NODEC R30 `(_Z7GPUmovev) ;  /* 0xffffffa81ea87950 */ /* 0x000fea0003c3ffff */
.L_x_81:
[----:B------:R-:W-:-:S00]  /*5560*/  BRA `(.L_x_81) ;  /* 0xfffffffc00fc7947 */ /* 0x000fc0000383ffff */
[----:B------:R-:W-:-:S00]  /*5570*/  NOP ;  /* 0x0000000000007918 */ /* 0x000fc00000000000 */
        /* <DEDUP_REMOVED lines=8> */
.L_x_83:


//--------------------- .nv.shared.reserved.0     --------------------------
	.section	.nv.shared.reserved.0,"aw",@nobits
	.weak		__nv_reservedSMEM_offset_0_alias
	.size		__nv_reservedSMEM_offset_0_alias, 0, 64
	.other		__nv_reservedSMEM_offset_0_alias,@"STO_CUDA_RESERVED_SHARED STV_DEFAULT"
__nv_reservedSMEM_offset_0_alias:
	.zero		0
	.zero		64


//--------------------- .nv.global                --------------------------
	.section	.nv.global,"aw",@nobits
	.align	8
.nv.global:
	.type		posX,@object
	.size		posX,(spdX - posX)
	.other		posX,@"STV_DEFAULT STO_CUDA_MANAGED"
posX:
	.zero		8
	.type		spdX,@object
	.size		spdX,(posY - spdX)
	.other		spdX,@"STV_DEFAULT STO_CUDA_MANAGED"
spdX:
	.zero		8
	.type		posY,@object
	.size		posY,(spdY - posY)
	.other		posY,@"STV_DEFAULT STO_CUDA_MANAGED"
posY:
	.zero		8
	.type		spdY,@object
	.size		spdY,(wt - spdY)
	.other		spdY,@"STV_DEFAULT STO_CUDA_MANAGED"
spdY:
	.zero		8
	.type		wt,@object
	.size		wt,(Nobj - wt)
	.other		wt,@"STV_DEFAULT STO_CUDA_MANAGED"
wt:
	.zero		8192
	.type		Nobj,@object
	.size		Nobj,(.L_5 - Nobj)
	.other		Nobj,@"STV_DEFAULT STO_CUDA_MANAGED"
Nobj:
	.zero		4
.L_5:


//--------------------- .nv.constant0._Z7GPUmovev --------------------------
	.section	.nv.constant0._Z7GPUmovev,"a",@progbits
	.sectionflags	@""
	.align	4
.nv.constant0._Z7GPUmovev:
	.zero		896


//--------------------- SYMBOLS --------------------------

	.type		.nv.reservedSmem.offset0,@object
	.size		.nv.reservedSmem.offset0,0x4
